//
// Generated by NVIDIA NVVM Compiler
//
// Compiler Build ID: CL-36424714
// Cuda compilation tools, release 13.0, V13.0.88
// Based on NVVM 20.0.0
//

.version 9.0
.target sm_100
.address_size 64

	// .globl	rtruncnorm_kernel
.func  (.param .b64 func_retval0) __internal_accurate_pow
(
	.param .b64 __internal_accurate_pow_param_0
)
;
.global .align 4 .b8 precalc_xorwow_matrix[102400];
.global .align 4 .b8 precalc_xorwow_offset_matrix[102400];
.global .align 4 .b8 mrg32k3aM1[2304];
.global .align 4 .b8 mrg32k3aM2[2304];
.global .align 4 .b8 mrg32k3aM1SubSeq[2016];
.global .align 4 .b8 mrg32k3aM2SubSeq[2016];
.global .align 4 .b8 mrg32k3aM1Seq[2304];
.global .align 4 .b8 mrg32k3aM2Seq[2304];
.const .align 8 .b8 __cr_lgamma_table[72];

.visible .entry rtruncnorm_kernel(
	.param .u64 .ptr .align 1 rtruncnorm_kernel_param_0,
	.param .u32 rtruncnorm_kernel_param_1,
	.param .u64 .ptr .align 1 rtruncnorm_kernel_param_2,
	.param .u64 .ptr .align 1 rtruncnorm_kernel_param_3,
	.param .u64 .ptr .align 1 rtruncnorm_kernel_param_4,
	.param .u64 .ptr .align 1 rtruncnorm_kernel_param_5,
	.param .u32 rtruncnorm_kernel_param_6,
	.param .u32 rtruncnorm_kernel_param_7
)
{
	.local .align 8 .b8 	__local_depot0[48];
	.reg .b64 	%SP;
	.reg .b64 	%SPL;
	.reg .pred 	%p<187>;
	.reg .b32 	%r<1491>;
	.reg .b32 	%f<133>;
	.reg .b64 	%rd<61>;
	.reg .b64 	%fd<238>;

	mov.u64 	%SPL, __local_depot0;
	ld.param.u64 	%rd15, [rtruncnorm_kernel_param_0];
	ld.param.u32 	%r616, [rtruncnorm_kernel_param_1];
	ld.param.u32 	%r615, [rtruncnorm_kernel_param_7];
	cvta.to.global.u64 	%rd1, %rd15;
	mov.u32 	%r617, %ctaid.x;
	mov.u32 	%r618, %ctaid.y;
	mov.u32 	%r619, %nctaid.x;
	mad.lo.s32 	%r620, %r618, %r619, %r617;
	mov.u32 	%r621, %ntid.x;
	mov.u32 	%r622, %ntid.y;
	mov.u32 	%r623, %ntid.z;
	mov.u32 	%r624, %tid.z;
	mov.u32 	%r625, %tid.y;
	mov.u32 	%r626, %tid.x;
	mad.lo.s32 	%r627, %r620, %r623, %r624;
	mad.lo.s32 	%r628, %r627, %r622, %r625;
	mad.lo.s32 	%r1, %r628, %r621, %r626;
	setp.ge.s32 	%p3, %r1, %r616;
	@%p3 bra 	$L__BB0_185;
	add.u64 	%rd2, %SPL, 0;
	mad.lo.s32 	%r629, %r1, 17, 9131;
	xor.b32  	%r630, %r629, -1429050551;
	mul.lo.s32 	%r631, %r630, 1099087573;
	setp.gt.s32 	%p4, %r1, -538;
	selp.b32 	%r632, -644748465, -1947113066, %p4;
	add.s32 	%r633, %r632, %r631;
	add.s32 	%r1467, %r633, 6615241;
	add.s32 	%r1191, %r631, 123456789;
	st.local.v2.u32 	[%rd2], {%r1467, %r1191};
	xor.b32  	%r1190, %r631, 362436069;
	add.s32 	%r1189, %r632, 521288629;
	st.local.v2.u32 	[%rd2+8], {%r1190, %r1189};
	xor.b32  	%r1188, %r632, 88675123;
	add.s32 	%r1187, %r631, 5783321;
	st.local.v2.u32 	[%rd2+16], {%r1188, %r1187};
	setp.eq.s32 	%p5, %r615, 0;
	@%p5 bra 	$L__BB0_116;
	cvt.s64.s32 	%rd60, %r615;
	mov.b32 	%r1174, 0;
	mov.u64 	%rd22, precalc_xorwow_matrix;
$L__BB0_3:
	mov.u64 	%rd4, %rd60;
	and.b64  	%rd5, %rd4, 3;
	setp.eq.s64 	%p6, %rd5, 0;
	@%p6 bra 	$L__BB0_115;
	mul.wide.u32 	%rd21, %r1174, 3200;
	add.s64 	%rd6, %rd22, %rd21;
	mov.b32 	%r1187, 0;
	mov.u32 	%r1188, %r1187;
	mov.u32 	%r1189, %r1187;
	mov.u32 	%r1190, %r1187;
	mov.u32 	%r1191, %r1187;
	mov.u32 	%r1180, %r1187;
$L__BB0_5:
	mul.wide.u32 	%rd23, %r1180, 4;
	add.s64 	%rd24, %rd2, %rd23;
	ld.local.u32 	%r20, [%rd24+4];
	shl.b32 	%r21, %r1180, 5;
	mov.b32 	%r1186, 0;
$L__BB0_6:
	.pragma "nounroll";
	shr.u32 	%r637, %r20, %r1186;
	and.b32  	%r638, %r637, 1;
	setp.eq.b32 	%p7, %r638, 1;
	not.pred 	%p8, %p7;
	add.s32 	%r639, %r21, %r1186;
	mul.lo.s32 	%r640, %r639, 5;
	mul.wide.u32 	%rd25, %r640, 4;
	add.s64 	%rd7, %rd6, %rd25;
	@%p8 bra 	$L__BB0_8;
	ld.global.u32 	%r641, [%rd7];
	xor.b32  	%r1191, %r1191, %r641;
	ld.global.u32 	%r642, [%rd7+4];
	xor.b32  	%r1190, %r1190, %r642;
	ld.global.u32 	%r643, [%rd7+8];
	xor.b32  	%r1189, %r1189, %r643;
	ld.global.u32 	%r644, [%rd7+12];
	xor.b32  	%r1188, %r1188, %r644;
	ld.global.u32 	%r645, [%rd7+16];
	xor.b32  	%r1187, %r1187, %r645;
$L__BB0_8:
	and.b32  	%r647, %r637, 2;
	setp.eq.s32 	%p9, %r647, 0;
	@%p9 bra 	$L__BB0_10;
	ld.global.u32 	%r648, [%rd7+20];
	xor.b32  	%r1191, %r1191, %r648;
	ld.global.u32 	%r649, [%rd7+24];
	xor.b32  	%r1190, %r1190, %r649;
	ld.global.u32 	%r650, [%rd7+28];
	xor.b32  	%r1189, %r1189, %r650;
	ld.global.u32 	%r651, [%rd7+32];
	xor.b32  	%r1188, %r1188, %r651;
	ld.global.u32 	%r652, [%rd7+36];
	xor.b32  	%r1187, %r1187, %r652;
$L__BB0_10:
	and.b32  	%r654, %r637, 4;
	setp.eq.s32 	%p10, %r654, 0;
	@%p10 bra 	$L__BB0_12;
	ld.global.u32 	%r655, [%rd7+40];
	xor.b32  	%r1191, %r1191, %r655;
	ld.global.u32 	%r656, [%rd7+44];
	xor.b32  	%r1190, %r1190, %r656;
	ld.global.u32 	%r657, [%rd7+48];
	xor.b32  	%r1189, %r1189, %r657;
	ld.global.u32 	%r658, [%rd7+52];
	xor.b32  	%r1188, %r1188, %r658;
	ld.global.u32 	%r659, [%rd7+56];
	xor.b32  	%r1187, %r1187, %r659;
$L__BB0_12:
	and.b32  	%r661, %r637, 8;
	setp.eq.s32 	%p11, %r661, 0;
	@%p11 bra 	$L__BB0_14;
	ld.global.u32 	%r662, [%rd7+60];
	xor.b32  	%r1191, %r1191, %r662;
	ld.global.u32 	%r663, [%rd7+64];
	xor.b32  	%r1190, %r1190, %r663;
	ld.global.u32 	%r664, [%rd7+68];
	xor.b32  	%r1189, %r1189, %r664;
	ld.global.u32 	%r665, [%rd7+72];
	xor.b32  	%r1188, %r1188, %r665;
	ld.global.u32 	%r666, [%rd7+76];
	xor.b32  	%r1187, %r1187, %r666;
$L__BB0_14:
	and.b32  	%r668, %r637, 16;
	setp.eq.s32 	%p12, %r668, 0;
	@%p12 bra 	$L__BB0_16;
	ld.global.u32 	%r669, [%rd7+80];
	xor.b32  	%r1191, %r1191, %r669;
	ld.global.u32 	%r670, [%rd7+84];
	xor.b32  	%r1190, %r1190, %r670;
	ld.global.u32 	%r671, [%rd7+88];
	xor.b32  	%r1189, %r1189, %r671;
	ld.global.u32 	%r672, [%rd7+92];
	xor.b32  	%r1188, %r1188, %r672;
	ld.global.u32 	%r673, [%rd7+96];
	xor.b32  	%r1187, %r1187, %r673;
$L__BB0_16:
	and.b32  	%r675, %r637, 32;
	setp.eq.s32 	%p13, %r675, 0;
	@%p13 bra 	$L__BB0_18;
	ld.global.u32 	%r676, [%rd7+100];
	xor.b32  	%r1191, %r1191, %r676;
	ld.global.u32 	%r677, [%rd7+104];
	xor.b32  	%r1190, %r1190, %r677;
	ld.global.u32 	%r678, [%rd7+108];
	xor.b32  	%r1189, %r1189, %r678;
	ld.global.u32 	%r679, [%rd7+112];
	xor.b32  	%r1188, %r1188, %r679;
	ld.global.u32 	%r680, [%rd7+116];
	xor.b32  	%r1187, %r1187, %r680;
$L__BB0_18:
	and.b32  	%r682, %r637, 64;
	setp.eq.s32 	%p14, %r682, 0;
	@%p14 bra 	$L__BB0_20;
	ld.global.u32 	%r683, [%rd7+120];
	xor.b32  	%r1191, %r1191, %r683;
	ld.global.u32 	%r684, [%rd7+124];
	xor.b32  	%r1190, %r1190, %r684;
	ld.global.u32 	%r685, [%rd7+128];
	xor.b32  	%r1189, %r1189, %r685;
	ld.global.u32 	%r686, [%rd7+132];
	xor.b32  	%r1188, %r1188, %r686;
	ld.global.u32 	%r687, [%rd7+136];
	xor.b32  	%r1187, %r1187, %r687;
$L__BB0_20:
	and.b32  	%r689, %r637, 128;
	setp.eq.s32 	%p15, %r689, 0;
	@%p15 bra 	$L__BB0_22;
	ld.global.u32 	%r690, [%rd7+140];
	xor.b32  	%r1191, %r1191, %r690;
	ld.global.u32 	%r691, [%rd7+144];
	xor.b32  	%r1190, %r1190, %r691;
	ld.global.u32 	%r692, [%rd7+148];
	xor.b32  	%r1189, %r1189, %r692;
	ld.global.u32 	%r693, [%rd7+152];
	xor.b32  	%r1188, %r1188, %r693;
	ld.global.u32 	%r694, [%rd7+156];
	xor.b32  	%r1187, %r1187, %r694;
$L__BB0_22:
	and.b32  	%r696, %r637, 256;
	setp.eq.s32 	%p16, %r696, 0;
	@%p16 bra 	$L__BB0_24;
	ld.global.u32 	%r697, [%rd7+160];
	xor.b32  	%r1191, %r1191, %r697;
	ld.global.u32 	%r698, [%rd7+164];
	xor.b32  	%r1190, %r1190, %r698;
	ld.global.u32 	%r699, [%rd7+168];
	xor.b32  	%r1189, %r1189, %r699;
	ld.global.u32 	%r700, [%rd7+172];
	xor.b32  	%r1188, %r1188, %r700;
	ld.global.u32 	%r701, [%rd7+176];
	xor.b32  	%r1187, %r1187, %r701;
$L__BB0_24:
	and.b32  	%r703, %r637, 512;
	setp.eq.s32 	%p17, %r703, 0;
	@%p17 bra 	$L__BB0_26;
	ld.global.u32 	%r704, [%rd7+180];
	xor.b32  	%r1191, %r1191, %r704;
	ld.global.u32 	%r705, [%rd7+184];
	xor.b32  	%r1190, %r1190, %r705;
	ld.global.u32 	%r706, [%rd7+188];
	xor.b32  	%r1189, %r1189, %r706;
	ld.global.u32 	%r707, [%rd7+192];
	xor.b32  	%r1188, %r1188, %r707;
	ld.global.u32 	%r708, [%rd7+196];
	xor.b32  	%r1187, %r1187, %r708;
$L__BB0_26:
	and.b32  	%r710, %r637, 1024;
	setp.eq.s32 	%p18, %r710, 0;
	@%p18 bra 	$L__BB0_28;
	ld.global.u32 	%r711, [%rd7+200];
	xor.b32  	%r1191, %r1191, %r711;
	ld.global.u32 	%r712, [%rd7+204];
	xor.b32  	%r1190, %r1190, %r712;
	ld.global.u32 	%r713, [%rd7+208];
	xor.b32  	%r1189, %r1189, %r713;
	ld.global.u32 	%r714, [%rd7+212];
	xor.b32  	%r1188, %r1188, %r714;
	ld.global.u32 	%r715, [%rd7+216];
	xor.b32  	%r1187, %r1187, %r715;
$L__BB0_28:
	and.b32  	%r717, %r637, 2048;
	setp.eq.s32 	%p19, %r717, 0;
	@%p19 bra 	$L__BB0_30;
	ld.global.u32 	%r718, [%rd7+220];
	xor.b32  	%r1191, %r1191, %r718;
	ld.global.u32 	%r719, [%rd7+224];
	xor.b32  	%r1190, %r1190, %r719;
	ld.global.u32 	%r720, [%rd7+228];
	xor.b32  	%r1189, %r1189, %r720;
	ld.global.u32 	%r721, [%rd7+232];
	xor.b32  	%r1188, %r1188, %r721;
	ld.global.u32 	%r722, [%rd7+236];
	xor.b32  	%r1187, %r1187, %r722;
$L__BB0_30:
	and.b32  	%r724, %r637, 4096;
	setp.eq.s32 	%p20, %r724, 0;
	@%p20 bra 	$L__BB0_32;
	ld.global.u32 	%r725, [%rd7+240];
	xor.b32  	%r1191, %r1191, %r725;
	ld.global.u32 	%r726, [%rd7+244];
	xor.b32  	%r1190, %r1190, %r726;
	ld.global.u32 	%r727, [%rd7+248];
	xor.b32  	%r1189, %r1189, %r727;
	ld.global.u32 	%r728, [%rd7+252];
	xor.b32  	%r1188, %r1188, %r728;
	ld.global.u32 	%r729, [%rd7+256];
	xor.b32  	%r1187, %r1187, %r729;
$L__BB0_32:
	and.b32  	%r731, %r637, 8192;
	setp.eq.s32 	%p21, %r731, 0;
	@%p21 bra 	$L__BB0_34;
	ld.global.u32 	%r732, [%rd7+260];
	xor.b32  	%r1191, %r1191, %r732;
	ld.global.u32 	%r733, [%rd7+264];
	xor.b32  	%r1190, %r1190, %r733;
	ld.global.u32 	%r734, [%rd7+268];
	xor.b32  	%r1189, %r1189, %r734;
	ld.global.u32 	%r735, [%rd7+272];
	xor.b32  	%r1188, %r1188, %r735;
	ld.global.u32 	%r736, [%rd7+276];
	xor.b32  	%r1187, %r1187, %r736;
$L__BB0_34:
	and.b32  	%r738, %r637, 16384;
	setp.eq.s32 	%p22, %r738, 0;
	@%p22 bra 	$L__BB0_36;
	ld.global.u32 	%r739, [%rd7+280];
	xor.b32  	%r1191, %r1191, %r739;
	ld.global.u32 	%r740, [%rd7+284];
	xor.b32  	%r1190, %r1190, %r740;
	ld.global.u32 	%r741, [%rd7+288];
	xor.b32  	%r1189, %r1189, %r741;
	ld.global.u32 	%r742, [%rd7+292];
	xor.b32  	%r1188, %r1188, %r742;
	ld.global.u32 	%r743, [%rd7+296];
	xor.b32  	%r1187, %r1187, %r743;
$L__BB0_36:
	and.b32  	%r745, %r637, 32768;
	setp.eq.s32 	%p23, %r745, 0;
	@%p23 bra 	$L__BB0_38;
	ld.global.u32 	%r746, [%rd7+300];
	xor.b32  	%r1191, %r1191, %r746;
	ld.global.u32 	%r747, [%rd7+304];
	xor.b32  	%r1190, %r1190, %r747;
	ld.global.u32 	%r748, [%rd7+308];
	xor.b32  	%r1189, %r1189, %r748;
	ld.global.u32 	%r749, [%rd7+312];
	xor.b32  	%r1188, %r1188, %r749;
	ld.global.u32 	%r750, [%rd7+316];
	xor.b32  	%r1187, %r1187, %r750;
$L__BB0_38:
	add.s32 	%r1186, %r1186, 16;
	setp.ne.s32 	%p24, %r1186, 32;
	@%p24 bra 	$L__BB0_6;
	mad.lo.s32 	%r751, %r1180, -31, %r21;
	add.s32 	%r1180, %r751, 1;
	setp.ne.s32 	%p25, %r1180, 5;
	@%p25 bra 	$L__BB0_5;
	st.local.u32 	[%rd2+4], %r1191;
	st.local.v2.u32 	[%rd2+8], {%r1190, %r1189};
	st.local.v2.u32 	[%rd2+16], {%r1188, %r1187};
	setp.eq.s64 	%p26, %rd5, 1;
	@%p26 bra 	$L__BB0_115;
	mov.b32 	%r1187, 0;
	mov.u32 	%r1188, %r1187;
	mov.u32 	%r1189, %r1187;
	mov.u32 	%r1190, %r1187;
	mov.u32 	%r1191, %r1187;
	mov.u32 	%r1272, %r1187;
$L__BB0_42:
	mul.wide.u32 	%rd26, %r1272, 4;
	add.s64 	%rd27, %rd2, %rd26;
	ld.local.u32 	%r196, [%rd27+4];
	shl.b32 	%r197, %r1272, 5;
	mov.b32 	%r1278, 0;
$L__BB0_43:
	.pragma "nounroll";
	shr.u32 	%r754, %r196, %r1278;
	and.b32  	%r755, %r754, 1;
	setp.eq.b32 	%p27, %r755, 1;
	not.pred 	%p28, %p27;
	add.s32 	%r756, %r197, %r1278;
	mul.lo.s32 	%r757, %r756, 5;
	mul.wide.u32 	%rd28, %r757, 4;
	add.s64 	%rd8, %rd6, %rd28;
	@%p28 bra 	$L__BB0_45;
	ld.global.u32 	%r758, [%rd8];
	xor.b32  	%r1191, %r1191, %r758;
	ld.global.u32 	%r759, [%rd8+4];
	xor.b32  	%r1190, %r1190, %r759;
	ld.global.u32 	%r760, [%rd8+8];
	xor.b32  	%r1189, %r1189, %r760;
	ld.global.u32 	%r761, [%rd8+12];
	xor.b32  	%r1188, %r1188, %r761;
	ld.global.u32 	%r762, [%rd8+16];
	xor.b32  	%r1187, %r1187, %r762;
$L__BB0_45:
	and.b32  	%r764, %r754, 2;
	setp.eq.s32 	%p29, %r764, 0;
	@%p29 bra 	$L__BB0_47;
	ld.global.u32 	%r765, [%rd8+20];
	xor.b32  	%r1191, %r1191, %r765;
	ld.global.u32 	%r766, [%rd8+24];
	xor.b32  	%r1190, %r1190, %r766;
	ld.global.u32 	%r767, [%rd8+28];
	xor.b32  	%r1189, %r1189, %r767;
	ld.global.u32 	%r768, [%rd8+32];
	xor.b32  	%r1188, %r1188, %r768;
	ld.global.u32 	%r769, [%rd8+36];
	xor.b32  	%r1187, %r1187, %r769;
$L__BB0_47:
	and.b32  	%r771, %r754, 4;
	setp.eq.s32 	%p30, %r771, 0;
	@%p30 bra 	$L__BB0_49;
	ld.global.u32 	%r772, [%rd8+40];
	xor.b32  	%r1191, %r1191, %r772;
	ld.global.u32 	%r773, [%rd8+44];
	xor.b32  	%r1190, %r1190, %r773;
	ld.global.u32 	%r774, [%rd8+48];
	xor.b32  	%r1189, %r1189, %r774;
	ld.global.u32 	%r775, [%rd8+52];
	xor.b32  	%r1188, %r1188, %r775;
	ld.global.u32 	%r776, [%rd8+56];
	xor.b32  	%r1187, %r1187, %r776;
$L__BB0_49:
	and.b32  	%r778, %r754, 8;
	setp.eq.s32 	%p31, %r778, 0;
	@%p31 bra 	$L__BB0_51;
	ld.global.u32 	%r779, [%rd8+60];
	xor.b32  	%r1191, %r1191, %r779;
	ld.global.u32 	%r780, [%rd8+64];
	xor.b32  	%r1190, %r1190, %r780;
	ld.global.u32 	%r781, [%rd8+68];
	xor.b32  	%r1189, %r1189, %r781;
	ld.global.u32 	%r782, [%rd8+72];
	xor.b32  	%r1188, %r1188, %r782;
	ld.global.u32 	%r783, [%rd8+76];
	xor.b32  	%r1187, %r1187, %r783;
$L__BB0_51:
	and.b32  	%r785, %r754, 16;
	setp.eq.s32 	%p32, %r785, 0;
	@%p32 bra 	$L__BB0_53;
	ld.global.u32 	%r786, [%rd8+80];
	xor.b32  	%r1191, %r1191, %r786;
	ld.global.u32 	%r787, [%rd8+84];
	xor.b32  	%r1190, %r1190, %r787;
	ld.global.u32 	%r788, [%rd8+88];
	xor.b32  	%r1189, %r1189, %r788;
	ld.global.u32 	%r789, [%rd8+92];
	xor.b32  	%r1188, %r1188, %r789;
	ld.global.u32 	%r790, [%rd8+96];
	xor.b32  	%r1187, %r1187, %r790;
$L__BB0_53:
	and.b32  	%r792, %r754, 32;
	setp.eq.s32 	%p33, %r792, 0;
	@%p33 bra 	$L__BB0_55;
	ld.global.u32 	%r793, [%rd8+100];
	xor.b32  	%r1191, %r1191, %r793;
	ld.global.u32 	%r794, [%rd8+104];
	xor.b32  	%r1190, %r1190, %r794;
	ld.global.u32 	%r795, [%rd8+108];
	xor.b32  	%r1189, %r1189, %r795;
	ld.global.u32 	%r796, [%rd8+112];
	xor.b32  	%r1188, %r1188, %r796;
	ld.global.u32 	%r797, [%rd8+116];
	xor.b32  	%r1187, %r1187, %r797;
$L__BB0_55:
	and.b32  	%r799, %r754, 64;
	setp.eq.s32 	%p34, %r799, 0;
	@%p34 bra 	$L__BB0_57;
	ld.global.u32 	%r800, [%rd8+120];
	xor.b32  	%r1191, %r1191, %r800;
	ld.global.u32 	%r801, [%rd8+124];
	xor.b32  	%r1190, %r1190, %r801;
	ld.global.u32 	%r802, [%rd8+128];
	xor.b32  	%r1189, %r1189, %r802;
	ld.global.u32 	%r803, [%rd8+132];
	xor.b32  	%r1188, %r1188, %r803;
	ld.global.u32 	%r804, [%rd8+136];
	xor.b32  	%r1187, %r1187, %r804;
$L__BB0_57:
	and.b32  	%r806, %r754, 128;
	setp.eq.s32 	%p35, %r806, 0;
	@%p35 bra 	$L__BB0_59;
	ld.global.u32 	%r807, [%rd8+140];
	xor.b32  	%r1191, %r1191, %r807;
	ld.global.u32 	%r808, [%rd8+144];
	xor.b32  	%r1190, %r1190, %r808;
	ld.global.u32 	%r809, [%rd8+148];
	xor.b32  	%r1189, %r1189, %r809;
	ld.global.u32 	%r810, [%rd8+152];
	xor.b32  	%r1188, %r1188, %r810;
	ld.global.u32 	%r811, [%rd8+156];
	xor.b32  	%r1187, %r1187, %r811;
$L__BB0_59:
	and.b32  	%r813, %r754, 256;
	setp.eq.s32 	%p36, %r813, 0;
	@%p36 bra 	$L__BB0_61;
	ld.global.u32 	%r814, [%rd8+160];
	xor.b32  	%r1191, %r1191, %r814;
	ld.global.u32 	%r815, [%rd8+164];
	xor.b32  	%r1190, %r1190, %r815;
	ld.global.u32 	%r816, [%rd8+168];
	xor.b32  	%r1189, %r1189, %r816;
	ld.global.u32 	%r817, [%rd8+172];
	xor.b32  	%r1188, %r1188, %r817;
	ld.global.u32 	%r818, [%rd8+176];
	xor.b32  	%r1187, %r1187, %r818;
$L__BB0_61:
	and.b32  	%r820, %r754, 512;
	setp.eq.s32 	%p37, %r820, 0;
	@%p37 bra 	$L__BB0_63;
	ld.global.u32 	%r821, [%rd8+180];
	xor.b32  	%r1191, %r1191, %r821;
	ld.global.u32 	%r822, [%rd8+184];
	xor.b32  	%r1190, %r1190, %r822;
	ld.global.u32 	%r823, [%rd8+188];
	xor.b32  	%r1189, %r1189, %r823;
	ld.global.u32 	%r824, [%rd8+192];
	xor.b32  	%r1188, %r1188, %r824;
	ld.global.u32 	%r825, [%rd8+196];
	xor.b32  	%r1187, %r1187, %r825;
$L__BB0_63:
	and.b32  	%r827, %r754, 1024;
	setp.eq.s32 	%p38, %r827, 0;
	@%p38 bra 	$L__BB0_65;
	ld.global.u32 	%r828, [%rd8+200];
	xor.b32  	%r1191, %r1191, %r828;
	ld.global.u32 	%r829, [%rd8+204];
	xor.b32  	%r1190, %r1190, %r829;
	ld.global.u32 	%r830, [%rd8+208];
	xor.b32  	%r1189, %r1189, %r830;
	ld.global.u32 	%r831, [%rd8+212];
	xor.b32  	%r1188, %r1188, %r831;
	ld.global.u32 	%r832, [%rd8+216];
	xor.b32  	%r1187, %r1187, %r832;
$L__BB0_65:
	and.b32  	%r834, %r754, 2048;
	setp.eq.s32 	%p39, %r834, 0;
	@%p39 bra 	$L__BB0_67;
	ld.global.u32 	%r835, [%rd8+220];
	xor.b32  	%r1191, %r1191, %r835;
	ld.global.u32 	%r836, [%rd8+224];
	xor.b32  	%r1190, %r1190, %r836;
	ld.global.u32 	%r837, [%rd8+228];
	xor.b32  	%r1189, %r1189, %r837;
	ld.global.u32 	%r838, [%rd8+232];
	xor.b32  	%r1188, %r1188, %r838;
	ld.global.u32 	%r839, [%rd8+236];
	xor.b32  	%r1187, %r1187, %r839;
$L__BB0_67:
	and.b32  	%r841, %r754, 4096;
	setp.eq.s32 	%p40, %r841, 0;
	@%p40 bra 	$L__BB0_69;
	ld.global.u32 	%r842, [%rd8+240];
	xor.b32  	%r1191, %r1191, %r842;
	ld.global.u32 	%r843, [%rd8+244];
	xor.b32  	%r1190, %r1190, %r843;
	ld.global.u32 	%r844, [%rd8+248];
	xor.b32  	%r1189, %r1189, %r844;
	ld.global.u32 	%r845, [%rd8+252];
	xor.b32  	%r1188, %r1188, %r845;
	ld.global.u32 	%r846, [%rd8+256];
	xor.b32  	%r1187, %r1187, %r846;
$L__BB0_69:
	and.b32  	%r848, %r754, 8192;
	setp.eq.s32 	%p41, %r848, 0;
	@%p41 bra 	$L__BB0_71;
	ld.global.u32 	%r849, [%rd8+260];
	xor.b32  	%r1191, %r1191, %r849;
	ld.global.u32 	%r850, [%rd8+264];
	xor.b32  	%r1190, %r1190, %r850;
	ld.global.u32 	%r851, [%rd8+268];
	xor.b32  	%r1189, %r1189, %r851;
	ld.global.u32 	%r852, [%rd8+272];
	xor.b32  	%r1188, %r1188, %r852;
	ld.global.u32 	%r853, [%rd8+276];
	xor.b32  	%r1187, %r1187, %r853;
$L__BB0_71:
	and.b32  	%r855, %r754, 16384;
	setp.eq.s32 	%p42, %r855, 0;
	@%p42 bra 	$L__BB0_73;
	ld.global.u32 	%r856, [%rd8+280];
	xor.b32  	%r1191, %r1191, %r856;
	ld.global.u32 	%r857, [%rd8+284];
	xor.b32  	%r1190, %r1190, %r857;
	ld.global.u32 	%r858, [%rd8+288];
	xor.b32  	%r1189, %r1189, %r858;
	ld.global.u32 	%r859, [%rd8+292];
	xor.b32  	%r1188, %r1188, %r859;
	ld.global.u32 	%r860, [%rd8+296];
	xor.b32  	%r1187, %r1187, %r860;
$L__BB0_73:
	and.b32  	%r862, %r754, 32768;
	setp.eq.s32 	%p43, %r862, 0;
	@%p43 bra 	$L__BB0_75;
	ld.global.u32 	%r863, [%rd8+300];
	xor.b32  	%r1191, %r1191, %r863;
	ld.global.u32 	%r864, [%rd8+304];
	xor.b32  	%r1190, %r1190, %r864;
	ld.global.u32 	%r865, [%rd8+308];
	xor.b32  	%r1189, %r1189, %r865;
	ld.global.u32 	%r866, [%rd8+312];
	xor.b32  	%r1188, %r1188, %r866;
	ld.global.u32 	%r867, [%rd8+316];
	xor.b32  	%r1187, %r1187, %r867;
$L__BB0_75:
	add.s32 	%r1278, %r1278, 16;
	setp.ne.s32 	%p44, %r1278, 32;
	@%p44 bra 	$L__BB0_43;
	mad.lo.s32 	%r868, %r1272, -31, %r197;
	add.s32 	%r1272, %r868, 1;
	setp.ne.s32 	%p45, %r1272, 5;
	@%p45 bra 	$L__BB0_42;
	st.local.u32 	[%rd2+4], %r1191;
	st.local.v2.u32 	[%rd2+8], {%r1190, %r1189};
	st.local.v2.u32 	[%rd2+16], {%r1188, %r1187};
	setp.ne.s64 	%p46, %rd5, 3;
	@%p46 bra 	$L__BB0_115;
	mov.b32 	%r1187, 0;
	mov.u32 	%r1188, %r1187;
	mov.u32 	%r1189, %r1187;
	mov.u32 	%r1190, %r1187;
	mov.u32 	%r1191, %r1187;
	mov.u32 	%r1364, %r1187;
$L__BB0_79:
	mul.wide.u32 	%rd29, %r1364, 4;
	add.s64 	%rd30, %rd2, %rd29;
	ld.local.u32 	%r372, [%rd30+4];
	shl.b32 	%r373, %r1364, 5;
	mov.b32 	%r1370, 0;
$L__BB0_80:
	.pragma "nounroll";
	shr.u32 	%r871, %r372, %r1370;
	and.b32  	%r872, %r871, 1;
	setp.eq.b32 	%p47, %r872, 1;
	not.pred 	%p48, %p47;
	add.s32 	%r873, %r373, %r1370;
	mul.lo.s32 	%r874, %r873, 5;
	mul.wide.u32 	%rd31, %r874, 4;
	add.s64 	%rd9, %rd6, %rd31;
	@%p48 bra 	$L__BB0_82;
	ld.global.u32 	%r875, [%rd9];
	xor.b32  	%r1191, %r1191, %r875;
	ld.global.u32 	%r876, [%rd9+4];
	xor.b32  	%r1190, %r1190, %r876;
	ld.global.u32 	%r877, [%rd9+8];
	xor.b32  	%r1189, %r1189, %r877;
	ld.global.u32 	%r878, [%rd9+12];
	xor.b32  	%r1188, %r1188, %r878;
	ld.global.u32 	%r879, [%rd9+16];
	xor.b32  	%r1187, %r1187, %r879;
$L__BB0_82:
	and.b32  	%r881, %r871, 2;
	setp.eq.s32 	%p49, %r881, 0;
	@%p49 bra 	$L__BB0_84;
	ld.global.u32 	%r882, [%rd9+20];
	xor.b32  	%r1191, %r1191, %r882;
	ld.global.u32 	%r883, [%rd9+24];
	xor.b32  	%r1190, %r1190, %r883;
	ld.global.u32 	%r884, [%rd9+28];
	xor.b32  	%r1189, %r1189, %r884;
	ld.global.u32 	%r885, [%rd9+32];
	xor.b32  	%r1188, %r1188, %r885;
	ld.global.u32 	%r886, [%rd9+36];
	xor.b32  	%r1187, %r1187, %r886;
$L__BB0_84:
	and.b32  	%r888, %r871, 4;
	setp.eq.s32 	%p50, %r888, 0;
	@%p50 bra 	$L__BB0_86;
	ld.global.u32 	%r889, [%rd9+40];
	xor.b32  	%r1191, %r1191, %r889;
	ld.global.u32 	%r890, [%rd9+44];
	xor.b32  	%r1190, %r1190, %r890;
	ld.global.u32 	%r891, [%rd9+48];
	xor.b32  	%r1189, %r1189, %r891;
	ld.global.u32 	%r892, [%rd9+52];
	xor.b32  	%r1188, %r1188, %r892;
	ld.global.u32 	%r893, [%rd9+56];
	xor.b32  	%r1187, %r1187, %r893;
$L__BB0_86:
	and.b32  	%r895, %r871, 8;
	setp.eq.s32 	%p51, %r895, 0;
	@%p51 bra 	$L__BB0_88;
	ld.global.u32 	%r896, [%rd9+60];
	xor.b32  	%r1191, %r1191, %r896;
	ld.global.u32 	%r897, [%rd9+64];
	xor.b32  	%r1190, %r1190, %r897;
	ld.global.u32 	%r898, [%rd9+68];
	xor.b32  	%r1189, %r1189, %r898;
	ld.global.u32 	%r899, [%rd9+72];
	xor.b32  	%r1188, %r1188, %r899;
	ld.global.u32 	%r900, [%rd9+76];
	xor.b32  	%r1187, %r1187, %r900;
$L__BB0_88:
	and.b32  	%r902, %r871, 16;
	setp.eq.s32 	%p52, %r902, 0;
	@%p52 bra 	$L__BB0_90;
	ld.global.u32 	%r903, [%rd9+80];
	xor.b32  	%r1191, %r1191, %r903;
	ld.global.u32 	%r904, [%rd9+84];
	xor.b32  	%r1190, %r1190, %r904;
	ld.global.u32 	%r905, [%rd9+88];
	xor.b32  	%r1189, %r1189, %r905;
	ld.global.u32 	%r906, [%rd9+92];
	xor.b32  	%r1188, %r1188, %r906;
	ld.global.u32 	%r907, [%rd9+96];
	xor.b32  	%r1187, %r1187, %r907;
$L__BB0_90:
	and.b32  	%r909, %r871, 32;
	setp.eq.s32 	%p53, %r909, 0;
	@%p53 bra 	$L__BB0_92;
	ld.global.u32 	%r910, [%rd9+100];
	xor.b32  	%r1191, %r1191, %r910;
	ld.global.u32 	%r911, [%rd9+104];
	xor.b32  	%r1190, %r1190, %r911;
	ld.global.u32 	%r912, [%rd9+108];
	xor.b32  	%r1189, %r1189, %r912;
	ld.global.u32 	%r913, [%rd9+112];
	xor.b32  	%r1188, %r1188, %r913;
	ld.global.u32 	%r914, [%rd9+116];
	xor.b32  	%r1187, %r1187, %r914;
$L__BB0_92:
	and.b32  	%r916, %r871, 64;
	setp.eq.s32 	%p54, %r916, 0;
	@%p54 bra 	$L__BB0_94;
	ld.global.u32 	%r917, [%rd9+120];
	xor.b32  	%r1191, %r1191, %r917;
	ld.global.u32 	%r918, [%rd9+124];
	xor.b32  	%r1190, %r1190, %r918;
	ld.global.u32 	%r919, [%rd9+128];
	xor.b32  	%r1189, %r1189, %r919;
	ld.global.u32 	%r920, [%rd9+132];
	xor.b32  	%r1188, %r1188, %r920;
	ld.global.u32 	%r921, [%rd9+136];
	xor.b32  	%r1187, %r1187, %r921;
$L__BB0_94:
	and.b32  	%r923, %r871, 128;
	setp.eq.s32 	%p55, %r923, 0;
	@%p55 bra 	$L__BB0_96;
	ld.global.u32 	%r924, [%rd9+140];
	xor.b32  	%r1191, %r1191, %r924;
	ld.global.u32 	%r925, [%rd9+144];
	xor.b32  	%r1190, %r1190, %r925;
	ld.global.u32 	%r926, [%rd9+148];
	xor.b32  	%r1189, %r1189, %r926;
	ld.global.u32 	%r927, [%rd9+152];
	xor.b32  	%r1188, %r1188, %r927;
	ld.global.u32 	%r928, [%rd9+156];
	xor.b32  	%r1187, %r1187, %r928;
$L__BB0_96:
	and.b32  	%r930, %r871, 256;
	setp.eq.s32 	%p56, %r930, 0;
	@%p56 bra 	$L__BB0_98;
	ld.global.u32 	%r931, [%rd9+160];
	xor.b32  	%r1191, %r1191, %r931;
	ld.global.u32 	%r932, [%rd9+164];
	xor.b32  	%r1190, %r1190, %r932;
	ld.global.u32 	%r933, [%rd9+168];
	xor.b32  	%r1189, %r1189, %r933;
	ld.global.u32 	%r934, [%rd9+172];
	xor.b32  	%r1188, %r1188, %r934;
	ld.global.u32 	%r935, [%rd9+176];
	xor.b32  	%r1187, %r1187, %r935;
$L__BB0_98:
	and.b32  	%r937, %r871, 512;
	setp.eq.s32 	%p57, %r937, 0;
	@%p57 bra 	$L__BB0_100;
	ld.global.u32 	%r938, [%rd9+180];
	xor.b32  	%r1191, %r1191, %r938;
	ld.global.u32 	%r939, [%rd9+184];
	xor.b32  	%r1190, %r1190, %r939;
	ld.global.u32 	%r940, [%rd9+188];
	xor.b32  	%r1189, %r1189, %r940;
	ld.global.u32 	%r941, [%rd9+192];
	xor.b32  	%r1188, %r1188, %r941;
	ld.global.u32 	%r942, [%rd9+196];
	xor.b32  	%r1187, %r1187, %r942;
$L__BB0_100:
	and.b32  	%r944, %r871, 1024;
	setp.eq.s32 	%p58, %r944, 0;
	@%p58 bra 	$L__BB0_102;
	ld.global.u32 	%r945, [%rd9+200];
	xor.b32  	%r1191, %r1191, %r945;
	ld.global.u32 	%r946, [%rd9+204];
	xor.b32  	%r1190, %r1190, %r946;
	ld.global.u32 	%r947, [%rd9+208];
	xor.b32  	%r1189, %r1189, %r947;
	ld.global.u32 	%r948, [%rd9+212];
	xor.b32  	%r1188, %r1188, %r948;
	ld.global.u32 	%r949, [%rd9+216];
	xor.b32  	%r1187, %r1187, %r949;
$L__BB0_102:
	and.b32  	%r951, %r871, 2048;
	setp.eq.s32 	%p59, %r951, 0;
	@%p59 bra 	$L__BB0_104;
	ld.global.u32 	%r952, [%rd9+220];
	xor.b32  	%r1191, %r1191, %r952;
	ld.global.u32 	%r953, [%rd9+224];
	xor.b32  	%r1190, %r1190, %r953;
	ld.global.u32 	%r954, [%rd9+228];
	xor.b32  	%r1189, %r1189, %r954;
	ld.global.u32 	%r955, [%rd9+232];
	xor.b32  	%r1188, %r1188, %r955;
	ld.global.u32 	%r956, [%rd9+236];
	xor.b32  	%r1187, %r1187, %r956;
$L__BB0_104:
	and.b32  	%r958, %r871, 4096;
	setp.eq.s32 	%p60, %r958, 0;
	@%p60 bra 	$L__BB0_106;
	ld.global.u32 	%r959, [%rd9+240];
	xor.b32  	%r1191, %r1191, %r959;
	ld.global.u32 	%r960, [%rd9+244];
	xor.b32  	%r1190, %r1190, %r960;
	ld.global.u32 	%r961, [%rd9+248];
	xor.b32  	%r1189, %r1189, %r961;
	ld.global.u32 	%r962, [%rd9+252];
	xor.b32  	%r1188, %r1188, %r962;
	ld.global.u32 	%r963, [%rd9+256];
	xor.b32  	%r1187, %r1187, %r963;
$L__BB0_106:
	and.b32  	%r965, %r871, 8192;
	setp.eq.s32 	%p61, %r965, 0;
	@%p61 bra 	$L__BB0_108;
	ld.global.u32 	%r966, [%rd9+260];
	xor.b32  	%r1191, %r1191, %r966;
	ld.global.u32 	%r967, [%rd9+264];
	xor.b32  	%r1190, %r1190, %r967;
	ld.global.u32 	%r968, [%rd9+268];
	xor.b32  	%r1189, %r1189, %r968;
	ld.global.u32 	%r969, [%rd9+272];
	xor.b32  	%r1188, %r1188, %r969;
	ld.global.u32 	%r970, [%rd9+276];
	xor.b32  	%r1187, %r1187, %r970;
$L__BB0_108:
	and.b32  	%r972, %r871, 16384;
	setp.eq.s32 	%p62, %r972, 0;
	@%p62 bra 	$L__BB0_110;
	ld.global.u32 	%r973, [%rd9+280];
	xor.b32  	%r1191, %r1191, %r973;
	ld.global.u32 	%r974, [%rd9+284];
	xor.b32  	%r1190, %r1190, %r974;
	ld.global.u32 	%r975, [%rd9+288];
	xor.b32  	%r1189, %r1189, %r975;
	ld.global.u32 	%r976, [%rd9+292];
	xor.b32  	%r1188, %r1188, %r976;
	ld.global.u32 	%r977, [%rd9+296];
	xor.b32  	%r1187, %r1187, %r977;
$L__BB0_110:
	and.b32  	%r979, %r871, 32768;
	setp.eq.s32 	%p63, %r979, 0;
	@%p63 bra 	$L__BB0_112;
	ld.global.u32 	%r980, [%rd9+300];
	xor.b32  	%r1191, %r1191, %r980;
	ld.global.u32 	%r981, [%rd9+304];
	xor.b32  	%r1190, %r1190, %r981;
	ld.global.u32 	%r982, [%rd9+308];
	xor.b32  	%r1189, %r1189, %r982;
	ld.global.u32 	%r983, [%rd9+312];
	xor.b32  	%r1188, %r1188, %r983;
	ld.global.u32 	%r984, [%rd9+316];
	xor.b32  	%r1187, %r1187, %r984;
$L__BB0_112:
	add.s32 	%r1370, %r1370, 16;
	setp.ne.s32 	%p64, %r1370, 32;
	@%p64 bra 	$L__BB0_80;
	mad.lo.s32 	%r985, %r1364, -31, %r373;
	add.s32 	%r1364, %r985, 1;
	setp.ne.s32 	%p65, %r1364, 5;
	@%p65 bra 	$L__BB0_79;
	st.local.u32 	[%rd2+4], %r1191;
	st.local.v2.u32 	[%rd2+8], {%r1190, %r1189};
	st.local.v2.u32 	[%rd2+16], {%r1188, %r1187};
$L__BB0_115:
	shr.u64 	%rd60, %rd4, 2;
	add.s32 	%r1174, %r1174, 1;
	setp.gt.u64 	%p66, %rd4, 3;
	@%p66 bra 	$L__BB0_3;
$L__BB0_116:
	ld.param.u32 	%r1167, [rtruncnorm_kernel_param_6];
	ld.param.u64 	%rd59, [rtruncnorm_kernel_param_5];
	ld.param.u64 	%rd58, [rtruncnorm_kernel_param_4];
	ld.param.u64 	%rd55, [rtruncnorm_kernel_param_2];
	cvta.to.global.u64 	%rd11, %rd59;
	cvta.to.global.u64 	%rd12, %rd58;
	cvta.to.global.u64 	%rd13, %rd55;
	setp.lt.s32 	%p67, %r1167, 1;
	@%p67 bra 	$L__BB0_125;
	mov.b32 	%r1473, 0;
	mov.f32 	%f131, 0f00000000;
	mul.wide.s32 	%rd32, %r1, 4;
	add.s64 	%rd33, %rd13, %rd32;
	add.s64 	%rd37, %rd12, %rd32;
	mov.u32 	%r1474, %r1473;
$L__BB0_118:
	ld.param.u64 	%rd56, [rtruncnorm_kernel_param_3];
	ld.global.f32 	%f5, [%rd33];
	cvta.to.global.u64 	%rd34, %rd56;
	add.s64 	%rd35, %rd34, %rd32;
	ld.global.f32 	%f6, [%rd35];
	setp.eq.s32 	%p68, %r1473, 1;
	mov.b32 	%r1473, 0;
	mov.f32 	%f132, %f131;
	@%p68 bra 	$L__BB0_120;
	shr.u32 	%r989, %r1191, 2;
	xor.b32  	%r990, %r989, %r1191;
	shl.b32 	%r991, %r1187, 4;
	shl.b32 	%r992, %r990, 1;
	xor.b32  	%r993, %r992, %r991;
	xor.b32  	%r994, %r993, %r990;
	xor.b32  	%r1489, %r994, %r1187;
	add.s32 	%r995, %r1467, %r1489;
	add.s32 	%r996, %r995, 362437;
	shr.u32 	%r997, %r1190, 2;
	xor.b32  	%r998, %r997, %r1190;
	shl.b32 	%r999, %r1489, 4;
	shl.b32 	%r1000, %r998, 1;
	xor.b32  	%r1001, %r1000, %r999;
	xor.b32  	%r1002, %r1001, %r998;
	xor.b32  	%r1490, %r1002, %r1489;
	add.s32 	%r1467, %r1467, 724874;
	add.s32 	%r1003, %r1490, %r1467;
	cvt.rn.f32.u32 	%f31, %r996;
	fma.rn.f32 	%f32, %f31, 0f2F800000, 0f2F000000;
	cvt.rn.f32.u32 	%f33, %r1003;
	fma.rn.f32 	%f34, %f33, 0f30C90FDB, 0f30490FDB;
	setp.lt.f32 	%p69, %f32, 0f00800000;
	mul.f32 	%f35, %f32, 0f4B000000;
	selp.f32 	%f36, %f35, %f32, %p69;
	selp.f32 	%f37, 0fC1B80000, 0f00000000, %p69;
	mov.b32 	%r1004, %f36;
	add.s32 	%r1005, %r1004, -1059760811;
	and.b32  	%r1006, %r1005, -8388608;
	sub.s32 	%r1007, %r1004, %r1006;
	mov.b32 	%f38, %r1007;
	cvt.rn.f32.s32 	%f39, %r1006;
	fma.rn.f32 	%f40, %f39, 0f34000000, %f37;
	add.f32 	%f41, %f38, 0fBF800000;
	fma.rn.f32 	%f42, %f41, 0fBE055027, 0f3E1039F6;
	fma.rn.f32 	%f43, %f42, %f41, 0fBDF8CDCC;
	fma.rn.f32 	%f44, %f43, %f41, 0f3E0F2955;
	fma.rn.f32 	%f45, %f44, %f41, 0fBE2AD8B9;
	fma.rn.f32 	%f46, %f45, %f41, 0f3E4CED0B;
	fma.rn.f32 	%f47, %f46, %f41, 0fBE7FFF22;
	fma.rn.f32 	%f48, %f47, %f41, 0f3EAAAA78;
	fma.rn.f32 	%f49, %f48, %f41, 0fBF000000;
	mul.f32 	%f50, %f41, %f49;
	fma.rn.f32 	%f51, %f50, %f41, %f41;
	fma.rn.f32 	%f52, %f40, 0f3F317218, %f51;
	setp.gt.u32 	%p70, %r1004, 2139095039;
	fma.rn.f32 	%f53, %f36, 0f7F800000, 0f7F800000;
	selp.f32 	%f54, %f53, %f52, %p70;
	setp.eq.f32 	%p71, %f36, 0f00000000;
	mul.f32 	%f55, %f54, 0fC0000000;
	selp.f32 	%f56, 0f7F800000, %f55, %p71;
	sqrt.rn.f32 	%f57, %f56;
	sin.approx.f32 	%f58, %f34;
	cos.approx.f32 	%f59, %f34;
	mul.f32 	%f132, %f57, %f58;
	mul.f32 	%f131, %f57, %f59;
	mov.b32 	%r1473, 1;
	mov.u32 	%r1190, %r1188;
	mov.u32 	%r1191, %r1189;
	mov.u32 	%r1189, %r1187;
	mov.u32 	%r1188, %r1489;
	mov.u32 	%r1187, %r1490;
$L__BB0_120:
	fma.rn.f32 	%f11, %f6, %f132, %f5;
	add.s32 	%r1474, %r1474, 1;
	ld.global.f32 	%f60, [%rd37];
	setp.leu.f32 	%p73, %f11, %f60;
	mov.pred 	%p186, -1;
	@%p73 bra 	$L__BB0_123;
	add.s64 	%rd39, %rd11, %rd32;
	ld.global.f32 	%f61, [%rd39];
	setp.geu.f32 	%p75, %f11, %f61;
	@%p75 bra 	$L__BB0_123;
	add.s64 	%rd41, %rd1, %rd32;
	st.global.f32 	[%rd41], %f11;
	mov.pred 	%p186, 0;
$L__BB0_123:
	ld.param.u32 	%r1168, [rtruncnorm_kernel_param_6];
	setp.lt.s32 	%p77, %r1474, %r1168;
	and.pred  	%p78, %p186, %p77;
	@%p78 bra 	$L__BB0_118;
	not.pred 	%p79, %p186;
	@%p79 bra 	$L__BB0_185;
$L__BB0_125:
	ld.param.u64 	%rd57, [rtruncnorm_kernel_param_3];
	mul.wide.s32 	%rd42, %r1, 4;
	add.s64 	%rd43, %rd12, %rd42;
	ld.global.f32 	%f62, [%rd43];
	add.s64 	%rd44, %rd13, %rd42;
	ld.global.f32 	%f1, [%rd44];
	sub.f32 	%f2, %f62, %f1;
	add.s64 	%rd45, %rd11, %rd42;
	ld.global.f32 	%f3, [%rd45];
	cvta.to.global.u64 	%rd46, %rd57;
	add.s64 	%rd14, %rd46, %rd42;
	mov.f64 	%fd69, 0d4000000000000000;
	{
	.reg .b32 %temp; 
	mov.b64 	{%temp, %r559}, %fd69;
	}
	and.b32  	%r560, %r559, 2146435072;
	setp.eq.s32 	%p80, %r560, 1062207488;
	setp.lt.s32 	%p81, %r559, 0;
	selp.b32 	%r561, 0, 2146435072, %p81;
	and.b32  	%r1008, %r559, 2147483647;
	setp.ne.s32 	%p82, %r1008, 1071644672;
	and.pred  	%p1, %p80, %p82;
	or.b32  	%r562, %r561, -2147483648;
	abs.f32 	%f63, %f2;
$L__BB0_126:
	mov.u32 	%r587, %r1191;
	mov.u32 	%r586, %r1190;
	mov.u32 	%r1191, %r1189;
	mov.u32 	%r1190, %r1188;
	mov.u32 	%r1189, %r1187;
	sub.f32 	%f64, %f3, %f1;
	abs.f32 	%f65, %f64;
	setp.geu.f32 	%p83, %f63, %f65;
	@%p83 bra 	$L__BB0_156;
	setp.lt.s32 	%p135, %r559, 0;
	setp.eq.s32 	%p136, %r560, 1062207488;
	ld.global.f32 	%f12, [%rd14];
	div.rn.f32 	%f99, %f2, %f12;
	abs.f32 	%f13, %f99;
	cvt.f64.f32 	%fd1, %f13;
	{
	.reg .b32 %temp; 
	mov.b64 	{%temp, %r588}, %fd1;
	}
	abs.f64 	%fd2, %fd1;
	{ // callseq 4, 0
	.param .b64 param0;
	st.param.f64 	[param0], %fd2;
	.param .b64 retval0;
	call.uni (retval0), 
	__internal_accurate_pow, 
	(
	param0
	);
	ld.param.f64 	%fd149, [retval0];
	} // callseq 4
	setp.lt.s32 	%p138, %r588, 0;
	neg.f64 	%fd151, %fd149;
	selp.f64 	%fd152, %fd151, %fd149, %p136;
	selp.f64 	%fd153, %fd152, %fd149, %p138;
	setp.eq.f32 	%p139, %f13, 0f00000000;
	selp.b32 	%r1088, %r588, 0, %p136;
	or.b32  	%r1089, %r1088, 2146435072;
	selp.b32 	%r1090, %r1089, %r1088, %p135;
	mov.b32 	%r1091, 0;
	mov.b64 	%fd154, {%r1091, %r1090};
	selp.f64 	%fd228, %fd154, %fd153, %p139;
	add.f64 	%fd155, %fd1, 0d4000000000000000;
	{
	.reg .b32 %temp; 
	mov.b64 	{%temp, %r1092}, %fd155;
	}
	and.b32  	%r1093, %r1092, 2146435072;
	setp.ne.s32 	%p140, %r1093, 2146435072;
	@%p140 bra 	$L__BB0_132;
	setp.num.f32 	%p141, %f13, %f13;
	@%p141 bra 	$L__BB0_130;
	mov.f64 	%fd156, 0d4000000000000000;
	add.rn.f64 	%fd228, %fd1, %fd156;
	bra.uni 	$L__BB0_132;
$L__BB0_130:
	setp.neu.f64 	%p142, %fd2, 0d7FF0000000000000;
	@%p142 bra 	$L__BB0_132;
	setp.lt.s32 	%p143, %r588, 0;
	selp.b32 	%r1094, %r562, %r561, %p1;
	selp.b32 	%r1095, %r1094, %r561, %p143;
	mov.b32 	%r1096, 0;
	mov.b64 	%fd228, {%r1096, %r1095};
$L__BB0_132:
	setp.eq.f32 	%p144, %f13, 0f3F800000;
	add.f64 	%fd157, %fd228, 0d4010000000000000;
	sqrt.rn.f64 	%fd158, %fd157;
	selp.f64 	%fd159, 0d4001E3779B97F4A8, %fd158, %p144;
	add.f64 	%fd160, %fd159, %fd1;
	mul.f64 	%fd161, %fd160, 0d3FE0000000000000;
	cvt.rn.f32.f64 	%f14, %fd161;
	shr.u32 	%r1097, %r587, 2;
	xor.b32  	%r1098, %r1097, %r587;
	shl.b32 	%r1099, %r1189, 4;
	shl.b32 	%r1100, %r1098, 1;
	xor.b32  	%r1101, %r1100, %r1099;
	xor.b32  	%r1102, %r1101, %r1098;
	xor.b32  	%r1188, %r1102, %r1189;
	add.s32 	%r1103, %r1467, %r1188;
	add.s32 	%r1104, %r1103, 362437;
	cvt.rn.f32.u32 	%f100, %r1104;
	fma.rn.f32 	%f101, %f100, 0f2F800000, 0f2F000000;
	setp.lt.f32 	%p145, %f101, 0f00800000;
	mul.f32 	%f102, %f101, 0f4B000000;
	selp.f32 	%f103, %f102, %f101, %p145;
	selp.f32 	%f104, 0fC1B80000, 0f00000000, %p145;
	mov.b32 	%r1105, %f103;
	add.s32 	%r1106, %r1105, -1059760811;
	and.b32  	%r1107, %r1106, -8388608;
	sub.s32 	%r1108, %r1105, %r1107;
	mov.b32 	%f105, %r1108;
	cvt.rn.f32.s32 	%f106, %r1107;
	fma.rn.f32 	%f107, %f106, 0f34000000, %f104;
	add.f32 	%f108, %f105, 0fBF800000;
	fma.rn.f32 	%f109, %f108, 0fBE055027, 0f3E1039F6;
	fma.rn.f32 	%f110, %f109, %f108, 0fBDF8CDCC;
	fma.rn.f32 	%f111, %f110, %f108, 0f3E0F2955;
	fma.rn.f32 	%f112, %f111, %f108, 0fBE2AD8B9;
	fma.rn.f32 	%f113, %f112, %f108, 0f3E4CED0B;
	fma.rn.f32 	%f114, %f113, %f108, 0fBE7FFF22;
	fma.rn.f32 	%f115, %f114, %f108, 0f3EAAAA78;
	fma.rn.f32 	%f116, %f115, %f108, 0fBF000000;
	mul.f32 	%f117, %f108, %f116;
	fma.rn.f32 	%f118, %f117, %f108, %f108;
	fma.rn.f32 	%f119, %f107, 0f3F317218, %f118;
	setp.gt.u32 	%p146, %r1105, 2139095039;
	fma.rn.f32 	%f120, %f103, 0f7F800000, 0f7F800000;
	selp.f32 	%f121, %f120, %f119, %p146;
	setp.eq.f32 	%p147, %f103, 0f00000000;
	selp.f32 	%f122, 0fFF800000, %f121, %p147;
	div.rn.f32 	%f123, %f122, %f14;
	sub.f32 	%f15, %f13, %f123;
	setp.geu.f32 	%p148, %f13, %f14;
	@%p148 bra 	$L__BB0_141;
	setp.lt.s32 	%p172, %r559, 0;
	setp.eq.s32 	%p173, %r560, 1062207488;
	sub.f32 	%f16, %f14, %f15;
	cvt.f64.f32 	%fd7, %f16;
	{
	.reg .b32 %temp; 
	mov.b64 	{%temp, %r590}, %fd7;
	}
	abs.f64 	%fd8, %fd7;
	{ // callseq 7, 0
	.param .b64 param0;
	st.param.f64 	[param0], %fd8;
	.param .b64 retval0;
	call.uni (retval0), 
	__internal_accurate_pow, 
	(
	param0
	);
	ld.param.f64 	%fd200, [retval0];
	} // callseq 7
	setp.lt.s32 	%p175, %r590, 0;
	neg.f64 	%fd202, %fd200;
	selp.f64 	%fd203, %fd202, %fd200, %p173;
	selp.f64 	%fd204, %fd203, %fd200, %p175;
	setp.eq.f32 	%p176, %f16, 0f00000000;
	selp.b32 	%r1139, %r590, 0, %p173;
	or.b32  	%r1140, %r1139, 2146435072;
	selp.b32 	%r1141, %r1140, %r1139, %p172;
	mov.b32 	%r1142, 0;
	mov.b64 	%fd205, {%r1142, %r1141};
	selp.f64 	%fd229, %fd205, %fd204, %p176;
	add.f64 	%fd206, %fd7, 0d4000000000000000;
	{
	.reg .b32 %temp; 
	mov.b64 	{%temp, %r1143}, %fd206;
	}
	and.b32  	%r1144, %r1143, 2146435072;
	setp.ne.s32 	%p177, %r1144, 2146435072;
	@%p177 bra 	$L__BB0_138;
	setp.num.f32 	%p178, %f16, %f16;
	@%p178 bra 	$L__BB0_136;
	mov.f64 	%fd207, 0d4000000000000000;
	add.rn.f64 	%fd229, %fd7, %fd207;
	bra.uni 	$L__BB0_138;
$L__BB0_136:
	setp.neu.f64 	%p179, %fd8, 0d7FF0000000000000;
	@%p179 bra 	$L__BB0_138;
	setp.lt.s32 	%p180, %r590, 0;
	selp.b32 	%r1145, %r562, %r561, %p1;
	selp.b32 	%r1146, %r1145, %r561, %p180;
	mov.b32 	%r1147, 0;
	mov.b64 	%fd229, {%r1147, %r1146};
$L__BB0_138:
	setp.eq.f32 	%p181, %f16, 0f3F800000;
	mul.f64 	%fd208, %fd229, 0dBFE0000000000000;
	selp.f64 	%fd13, 0dBFE0000000000000, %fd208, %p181;
	fma.rn.f64 	%fd209, %fd13, 0d3FF71547652B82FE, 0d4338000000000000;
	{
	.reg .b32 %temp; 
	mov.b64 	{%r591, %temp}, %fd209;
	}
	mov.f64 	%fd210, 0dC338000000000000;
	add.rn.f64 	%fd211, %fd209, %fd210;
	fma.rn.f64 	%fd212, %fd211, 0dBFE62E42FEFA39EF, %fd13;
	fma.rn.f64 	%fd213, %fd211, 0dBC7ABC9E3B39803F, %fd212;
	fma.rn.f64 	%fd214, %fd213, 0d3E5ADE1569CE2BDF, 0d3E928AF3FCA213EA;
	fma.rn.f64 	%fd215, %fd214, %fd213, 0d3EC71DEE62401315;
	fma.rn.f64 	%fd216, %fd215, %fd213, 0d3EFA01997C89EB71;
	fma.rn.f64 	%fd217, %fd216, %fd213, 0d3F2A01A014761F65;
	fma.rn.f64 	%fd218, %fd217, %fd213, 0d3F56C16C1852B7AF;
	fma.rn.f64 	%fd219, %fd218, %fd213, 0d3F81111111122322;
	fma.rn.f64 	%fd220, %fd219, %fd213, 0d3FA55555555502A1;
	fma.rn.f64 	%fd221, %fd220, %fd213, 0d3FC5555555555511;
	fma.rn.f64 	%fd222, %fd221, %fd213, 0d3FE000000000000B;
	fma.rn.f64 	%fd223, %fd222, %fd213, 0d3FF0000000000000;
	fma.rn.f64 	%fd224, %fd223, %fd213, 0d3FF0000000000000;
	{
	.reg .b32 %temp; 
	mov.b64 	{%r592, %temp}, %fd224;
	}
	{
	.reg .b32 %temp; 
	mov.b64 	{%temp, %r593}, %fd224;
	}
	shl.b32 	%r1148, %r591, 20;
	add.s32 	%r1149, %r1148, %r593;
	mov.b64 	%fd232, {%r592, %r1149};
	{
	.reg .b32 %temp; 
	mov.b64 	{%temp, %r1150}, %fd13;
	}
	mov.b32 	%f125, %r1150;
	abs.f32 	%f17, %f125;
	setp.lt.f32 	%p182, %f17, 0f4086232B;
	@%p182 bra 	$L__BB0_154;
	setp.lt.f64 	%p183, %fd13, 0d0000000000000000;
	add.f64 	%fd225, %fd13, 0d7FF0000000000000;
	selp.f64 	%fd232, 0d0000000000000000, %fd225, %p183;
	setp.geu.f32 	%p184, %f17, 0f40874800;
	@%p184 bra 	$L__BB0_154;
	shr.u32 	%r1151, %r591, 31;
	add.s32 	%r1152, %r591, %r1151;
	shr.s32 	%r1153, %r1152, 1;
	shl.b32 	%r1154, %r1153, 20;
	add.s32 	%r1155, %r593, %r1154;
	mov.b64 	%fd226, {%r592, %r1155};
	sub.s32 	%r1156, %r591, %r1153;
	shl.b32 	%r1157, %r1156, 20;
	add.s32 	%r1158, %r1157, 1072693248;
	mov.b32 	%r1159, 0;
	mov.b64 	%fd227, {%r1159, %r1158};
	mul.f64 	%fd232, %fd227, %fd226;
	bra.uni 	$L__BB0_154;
$L__BB0_141:
	setp.lt.s32 	%p149, %r559, 0;
	setp.eq.s32 	%p150, %r560, 1062207488;
	sub.f32 	%f18, %f13, %f14;
	cvt.f64.f32 	%fd17, %f18;
	{
	.reg .b32 %temp; 
	mov.b64 	{%temp, %r594}, %fd17;
	}
	abs.f64 	%fd18, %fd17;
	{ // callseq 5, 0
	.param .b64 param0;
	st.param.f64 	[param0], %fd18;
	.param .b64 retval0;
	call.uni (retval0), 
	__internal_accurate_pow, 
	(
	param0
	);
	ld.param.f64 	%fd162, [retval0];
	} // callseq 5
	setp.lt.s32 	%p152, %r594, 0;
	neg.f64 	%fd164, %fd162;
	selp.f64 	%fd165, %fd164, %fd162, %p150;
	selp.f64 	%fd166, %fd165, %fd162, %p152;
	setp.eq.f32 	%p153, %f18, 0f00000000;
	selp.b32 	%r1109, %r594, 0, %p150;
	or.b32  	%r1110, %r1109, 2146435072;
	selp.b32 	%r1111, %r1110, %r1109, %p149;
	mov.b32 	%r1112, 0;
	mov.b64 	%fd167, {%r1112, %r1111};
	selp.f64 	%fd230, %fd167, %fd166, %p153;
	add.f64 	%fd168, %fd17, 0d4000000000000000;
	{
	.reg .b32 %temp; 
	mov.b64 	{%temp, %r1113}, %fd168;
	}
	and.b32  	%r1114, %r1113, 2146435072;
	setp.ne.s32 	%p154, %r1114, 2146435072;
	@%p154 bra 	$L__BB0_146;
	setp.num.f32 	%p155, %f18, %f18;
	@%p155 bra 	$L__BB0_144;
	mov.f64 	%fd169, 0d4000000000000000;
	add.rn.f64 	%fd230, %fd17, %fd169;
	bra.uni 	$L__BB0_146;
$L__BB0_144:
	setp.neu.f64 	%p156, %fd18, 0d7FF0000000000000;
	@%p156 bra 	$L__BB0_146;
	setp.lt.s32 	%p157, %r594, 0;
	selp.b32 	%r1115, %r562, %r561, %p1;
	selp.b32 	%r1116, %r1115, %r561, %p157;
	mov.b32 	%r1117, 0;
	mov.b64 	%fd230, {%r1117, %r1116};
$L__BB0_146:
	setp.lt.s32 	%p158, %r559, 0;
	setp.eq.s32 	%p159, %r560, 1062207488;
	setp.eq.f32 	%p161, %f18, 0f3F800000;
	mul.f64 	%fd170, %fd230, 0d3FE0000000000000;
	selp.f64 	%fd23, 0d3FE0000000000000, %fd170, %p161;
	sub.f32 	%f19, %f14, %f15;
	cvt.f64.f32 	%fd24, %f19;
	{
	.reg .b32 %temp; 
	mov.b64 	{%temp, %r595}, %fd24;
	}
	abs.f64 	%fd25, %fd24;
	{ // callseq 6, 0
	.param .b64 param0;
	st.param.f64 	[param0], %fd25;
	.param .b64 retval0;
	call.uni (retval0), 
	__internal_accurate_pow, 
	(
	param0
	);
	ld.param.f64 	%fd171, [retval0];
	} // callseq 6
	setp.lt.s32 	%p162, %r595, 0;
	neg.f64 	%fd173, %fd171;
	selp.f64 	%fd174, %fd173, %fd171, %p159;
	selp.f64 	%fd175, %fd174, %fd171, %p162;
	setp.eq.f32 	%p163, %f19, 0f00000000;
	selp.b32 	%r1118, %r595, 0, %p159;
	or.b32  	%r1119, %r1118, 2146435072;
	selp.b32 	%r1120, %r1119, %r1118, %p158;
	mov.b32 	%r1121, 0;
	mov.b64 	%fd176, {%r1121, %r1120};
	selp.f64 	%fd231, %fd176, %fd175, %p163;
	add.f64 	%fd177, %fd24, 0d4000000000000000;
	{
	.reg .b32 %temp; 
	mov.b64 	{%temp, %r1122}, %fd177;
	}
	and.b32  	%r1123, %r1122, 2146435072;
	setp.ne.s32 	%p164, %r1123, 2146435072;
	@%p164 bra 	$L__BB0_151;
	setp.num.f32 	%p165, %f19, %f19;
	@%p165 bra 	$L__BB0_149;
	mov.f64 	%fd178, 0d4000000000000000;
	add.rn.f64 	%fd231, %fd24, %fd178;
	bra.uni 	$L__BB0_151;
$L__BB0_149:
	setp.neu.f64 	%p166, %fd25, 0d7FF0000000000000;
	@%p166 bra 	$L__BB0_151;
	selp.b32 	%r1124, %r562, %r561, %p1;
	selp.b32 	%r1125, %r1124, %r561, %p162;
	mov.b32 	%r1126, 0;
	mov.b64 	%fd231, {%r1126, %r1125};
$L__BB0_151:
	setp.eq.f32 	%p168, %f19, 0f3F800000;
	mul.f64 	%fd179, %fd231, 0d3FE0000000000000;
	selp.f64 	%fd180, 0d3FE0000000000000, %fd179, %p168;
	sub.f64 	%fd30, %fd23, %fd180;
	fma.rn.f64 	%fd181, %fd30, 0d3FF71547652B82FE, 0d4338000000000000;
	{
	.reg .b32 %temp; 
	mov.b64 	{%r596, %temp}, %fd181;
	}
	mov.f64 	%fd182, 0dC338000000000000;
	add.rn.f64 	%fd183, %fd181, %fd182;
	fma.rn.f64 	%fd184, %fd183, 0dBFE62E42FEFA39EF, %fd30;
	fma.rn.f64 	%fd185, %fd183, 0dBC7ABC9E3B39803F, %fd184;
	fma.rn.f64 	%fd186, %fd185, 0d3E5ADE1569CE2BDF, 0d3E928AF3FCA213EA;
	fma.rn.f64 	%fd187, %fd186, %fd185, 0d3EC71DEE62401315;
	fma.rn.f64 	%fd188, %fd187, %fd185, 0d3EFA01997C89EB71;
	fma.rn.f64 	%fd189, %fd188, %fd185, 0d3F2A01A014761F65;
	fma.rn.f64 	%fd190, %fd189, %fd185, 0d3F56C16C1852B7AF;
	fma.rn.f64 	%fd191, %fd190, %fd185, 0d3F81111111122322;
	fma.rn.f64 	%fd192, %fd191, %fd185, 0d3FA55555555502A1;
	fma.rn.f64 	%fd193, %fd192, %fd185, 0d3FC5555555555511;
	fma.rn.f64 	%fd194, %fd193, %fd185, 0d3FE000000000000B;
	fma.rn.f64 	%fd195, %fd194, %fd185, 0d3FF0000000000000;
	fma.rn.f64 	%fd196, %fd195, %fd185, 0d3FF0000000000000;
	{
	.reg .b32 %temp; 
	mov.b64 	{%r597, %temp}, %fd196;
	}
	{
	.reg .b32 %temp; 
	mov.b64 	{%temp, %r598}, %fd196;
	}
	shl.b32 	%r1127, %r596, 20;
	add.s32 	%r1128, %r1127, %r598;
	mov.b64 	%fd232, {%r597, %r1128};
	{
	.reg .b32 %temp; 
	mov.b64 	{%temp, %r1129}, %fd30;
	}
	mov.b32 	%f124, %r1129;
	abs.f32 	%f20, %f124;
	setp.lt.f32 	%p169, %f20, 0f4086232B;
	@%p169 bra 	$L__BB0_154;
	setp.lt.f64 	%p170, %fd30, 0d0000000000000000;
	add.f64 	%fd197, %fd30, 0d7FF0000000000000;
	selp.f64 	%fd232, 0d0000000000000000, %fd197, %p170;
	setp.geu.f32 	%p171, %f20, 0f40874800;
	@%p171 bra 	$L__BB0_154;
	shr.u32 	%r1130, %r596, 31;
	add.s32 	%r1131, %r596, %r1130;
	shr.s32 	%r1132, %r1131, 1;
	shl.b32 	%r1133, %r1132, 20;
	add.s32 	%r1134, %r598, %r1133;
	mov.b64 	%fd198, {%r597, %r1134};
	sub.s32 	%r1135, %r596, %r1132;
	shl.b32 	%r1136, %r1135, 20;
	add.s32 	%r1137, %r1136, 1072693248;
	mov.b32 	%r1138, 0;
	mov.b64 	%fd199, {%r1138, %r1137};
	mul.f64 	%fd232, %fd199, %fd198;
$L__BB0_154:
	cvt.rn.f32.f64 	%f126, %fd232;
	shr.u32 	%r1160, %r586, 2;
	xor.b32  	%r1161, %r1160, %r586;
	shl.b32 	%r1162, %r1188, 4;
	shl.b32 	%r1163, %r1161, 1;
	xor.b32  	%r1164, %r1163, %r1162;
	xor.b32  	%r1165, %r1164, %r1161;
	xor.b32  	%r1187, %r1165, %r1188;
	add.s32 	%r1467, %r1467, 724874;
	add.s32 	%r1166, %r1187, %r1467;
	cvt.rn.f32.u32 	%f127, %r1166;
	fma.rn.f32 	%f128, %f127, 0f2F800000, 0f2F000000;
	setp.geu.f32 	%p185, %f128, %f126;
	@%p185 bra 	$L__BB0_126;
	ld.param.u64 	%rd54, [rtruncnorm_kernel_param_0];
	fma.rn.f32 	%f129, %f15, %f12, %f1;
	cvta.to.global.u64 	%rd50, %rd54;
	mul.wide.s32 	%rd51, %r1, 4;
	add.s64 	%rd52, %rd50, %rd51;
	st.global.f32 	[%rd52], %f129;
	bra.uni 	$L__BB0_185;
$L__BB0_156:
	setp.lt.s32 	%p84, %r559, 0;
	setp.eq.s32 	%p85, %r560, 1062207488;
	sub.f32 	%f66, %f1, %f3;
	ld.global.f32 	%f21, [%rd14];
	div.rn.f32 	%f67, %f66, %f21;
	abs.f32 	%f22, %f67;
	cvt.f64.f32 	%fd35, %f22;
	{
	.reg .b32 %temp; 
	mov.b64 	{%temp, %r601}, %fd35;
	}
	abs.f64 	%fd36, %fd35;
	{ // callseq 0, 0
	.param .b64 param0;
	st.param.f64 	[param0], %fd36;
	.param .b64 retval0;
	call.uni (retval0), 
	__internal_accurate_pow, 
	(
	param0
	);
	ld.param.f64 	%fd70, [retval0];
	} // callseq 0
	setp.lt.s32 	%p87, %r601, 0;
	neg.f64 	%fd72, %fd70;
	selp.f64 	%fd73, %fd72, %fd70, %p85;
	selp.f64 	%fd74, %fd73, %fd70, %p87;
	setp.eq.f32 	%p88, %f22, 0f00000000;
	selp.b32 	%r1009, %r601, 0, %p85;
	or.b32  	%r1010, %r1009, 2146435072;
	selp.b32 	%r1011, %r1010, %r1009, %p84;
	mov.b32 	%r1012, 0;
	mov.b64 	%fd75, {%r1012, %r1011};
	selp.f64 	%fd233, %fd75, %fd74, %p88;
	add.f64 	%fd76, %fd35, 0d4000000000000000;
	{
	.reg .b32 %temp; 
	mov.b64 	{%temp, %r1013}, %fd76;
	}
	and.b32  	%r1014, %r1013, 2146435072;
	setp.ne.s32 	%p89, %r1014, 2146435072;
	@%p89 bra 	$L__BB0_161;
	setp.num.f32 	%p90, %f22, %f22;
	@%p90 bra 	$L__BB0_159;
	mov.f64 	%fd77, 0d4000000000000000;
	add.rn.f64 	%fd233, %fd35, %fd77;
	bra.uni 	$L__BB0_161;
$L__BB0_159:
	setp.neu.f64 	%p91, %fd36, 0d7FF0000000000000;
	@%p91 bra 	$L__BB0_161;
	setp.lt.s32 	%p92, %r601, 0;
	selp.b32 	%r1015, %r562, %r561, %p1;
	selp.b32 	%r1016, %r1015, %r561, %p92;
	mov.b32 	%r1017, 0;
	mov.b64 	%fd233, {%r1017, %r1016};
$L__BB0_161:
	setp.eq.f32 	%p93, %f22, 0f3F800000;
	add.f64 	%fd78, %fd233, 0d4010000000000000;
	sqrt.rn.f64 	%fd79, %fd78;
	selp.f64 	%fd80, 0d4001E3779B97F4A8, %fd79, %p93;
	add.f64 	%fd81, %fd80, %fd35;
	mul.f64 	%fd82, %fd81, 0d3FE0000000000000;
	cvt.rn.f32.f64 	%f23, %fd82;
	shr.u32 	%r1018, %r587, 2;
	xor.b32  	%r1019, %r1018, %r587;
	shl.b32 	%r1020, %r1189, 4;
	shl.b32 	%r1021, %r1019, 1;
	xor.b32  	%r1022, %r1021, %r1020;
	xor.b32  	%r1023, %r1022, %r1019;
	xor.b32  	%r1188, %r1023, %r1189;
	add.s32 	%r1024, %r1467, %r1188;
	add.s32 	%r1025, %r1024, 362437;
	cvt.rn.f32.u32 	%f68, %r1025;
	fma.rn.f32 	%f69, %f68, 0f2F800000, 0f2F000000;
	setp.lt.f32 	%p94, %f69, 0f00800000;
	mul.f32 	%f70, %f69, 0f4B000000;
	selp.f32 	%f71, %f70, %f69, %p94;
	selp.f32 	%f72, 0fC1B80000, 0f00000000, %p94;
	mov.b32 	%r1026, %f71;
	add.s32 	%r1027, %r1026, -1059760811;
	and.b32  	%r1028, %r1027, -8388608;
	sub.s32 	%r1029, %r1026, %r1028;
	mov.b32 	%f73, %r1029;
	cvt.rn.f32.s32 	%f74, %r1028;
	fma.rn.f32 	%f75, %f74, 0f34000000, %f72;
	add.f32 	%f76, %f73, 0fBF800000;
	fma.rn.f32 	%f77, %f76, 0fBE055027, 0f3E1039F6;
	fma.rn.f32 	%f78, %f77, %f76, 0fBDF8CDCC;
	fma.rn.f32 	%f79, %f78, %f76, 0f3E0F2955;
	fma.rn.f32 	%f80, %f79, %f76, 0fBE2AD8B9;
	fma.rn.f32 	%f81, %f80, %f76, 0f3E4CED0B;
	fma.rn.f32 	%f82, %f81, %f76, 0fBE7FFF22;
	fma.rn.f32 	%f83, %f82, %f76, 0f3EAAAA78;
	fma.rn.f32 	%f84, %f83, %f76, 0fBF000000;
	mul.f32 	%f85, %f76, %f84;
	fma.rn.f32 	%f86, %f85, %f76, %f76;
	fma.rn.f32 	%f87, %f75, 0f3F317218, %f86;
	setp.gt.u32 	%p95, %r1026, 2139095039;
	fma.rn.f32 	%f88, %f71, 0f7F800000, 0f7F800000;
	selp.f32 	%f89, %f88, %f87, %p95;
	setp.eq.f32 	%p96, %f71, 0f00000000;
	selp.f32 	%f90, 0fFF800000, %f89, %p96;
	div.rn.f32 	%f91, %f90, %f23;
	sub.f32 	%f24, %f22, %f91;
	setp.geu.f32 	%p97, %f22, %f23;
	@%p97 bra 	$L__BB0_170;
	setp.lt.s32 	%p121, %r559, 0;
	setp.eq.s32 	%p122, %r560, 1062207488;
	sub.f32 	%f25, %f23, %f24;
	cvt.f64.f32 	%fd41, %f25;
	{
	.reg .b32 %temp; 
	mov.b64 	{%temp, %r603}, %fd41;
	}
	abs.f64 	%fd42, %fd41;
	{ // callseq 3, 0
	.param .b64 param0;
	st.param.f64 	[param0], %fd42;
	.param .b64 retval0;
	call.uni (retval0), 
	__internal_accurate_pow, 
	(
	param0
	);
	ld.param.f64 	%fd121, [retval0];
	} // callseq 3
	setp.lt.s32 	%p124, %r603, 0;
	neg.f64 	%fd123, %fd121;
	selp.f64 	%fd124, %fd123, %fd121, %p122;
	selp.f64 	%fd125, %fd124, %fd121, %p124;
	setp.eq.f32 	%p125, %f25, 0f00000000;
	selp.b32 	%r1060, %r603, 0, %p122;
	or.b32  	%r1061, %r1060, 2146435072;
	selp.b32 	%r1062, %r1061, %r1060, %p121;
	mov.b32 	%r1063, 0;
	mov.b64 	%fd126, {%r1063, %r1062};
	selp.f64 	%fd234, %fd126, %fd125, %p125;
	add.f64 	%fd127, %fd41, 0d4000000000000000;
	{
	.reg .b32 %temp; 
	mov.b64 	{%temp, %r1064}, %fd127;
	}
	and.b32  	%r1065, %r1064, 2146435072;
	setp.ne.s32 	%p126, %r1065, 2146435072;
	@%p126 bra 	$L__BB0_167;
	setp.num.f32 	%p127, %f25, %f25;
	@%p127 bra 	$L__BB0_165;
	mov.f64 	%fd128, 0d4000000000000000;
	add.rn.f64 	%fd234, %fd41, %fd128;
	bra.uni 	$L__BB0_167;
$L__BB0_165:
	setp.neu.f64 	%p128, %fd42, 0d7FF0000000000000;
	@%p128 bra 	$L__BB0_167;
	setp.lt.s32 	%p129, %r603, 0;
	selp.b32 	%r1066, %r562, %r561, %p1;
	selp.b32 	%r1067, %r1066, %r561, %p129;
	mov.b32 	%r1068, 0;
	mov.b64 	%fd234, {%r1068, %r1067};
$L__BB0_167:
	setp.eq.f32 	%p130, %f25, 0f3F800000;
	mul.f64 	%fd129, %fd234, 0dBFE0000000000000;
	selp.f64 	%fd47, 0dBFE0000000000000, %fd129, %p130;
	fma.rn.f64 	%fd130, %fd47, 0d3FF71547652B82FE, 0d4338000000000000;
	{
	.reg .b32 %temp; 
	mov.b64 	{%r604, %temp}, %fd130;
	}
	mov.f64 	%fd131, 0dC338000000000000;
	add.rn.f64 	%fd132, %fd130, %fd131;
	fma.rn.f64 	%fd133, %fd132, 0dBFE62E42FEFA39EF, %fd47;
	fma.rn.f64 	%fd134, %fd132, 0dBC7ABC9E3B39803F, %fd133;
	fma.rn.f64 	%fd135, %fd134, 0d3E5ADE1569CE2BDF, 0d3E928AF3FCA213EA;
	fma.rn.f64 	%fd136, %fd135, %fd134, 0d3EC71DEE62401315;
	fma.rn.f64 	%fd137, %fd136, %fd134, 0d3EFA01997C89EB71;
	fma.rn.f64 	%fd138, %fd137, %fd134, 0d3F2A01A014761F65;
	fma.rn.f64 	%fd139, %fd138, %fd134, 0d3F56C16C1852B7AF;
	fma.rn.f64 	%fd140, %fd139, %fd134, 0d3F81111111122322;
	fma.rn.f64 	%fd141, %fd140, %fd134, 0d3FA55555555502A1;
	fma.rn.f64 	%fd142, %fd141, %fd134, 0d3FC5555555555511;
	fma.rn.f64 	%fd143, %fd142, %fd134, 0d3FE000000000000B;
	fma.rn.f64 	%fd144, %fd143, %fd134, 0d3FF0000000000000;
	fma.rn.f64 	%fd145, %fd144, %fd134, 0d3FF0000000000000;
	{
	.reg .b32 %temp; 
	mov.b64 	{%r605, %temp}, %fd145;
	}
	{
	.reg .b32 %temp; 
	mov.b64 	{%temp, %r606}, %fd145;
	}
	shl.b32 	%r1069, %r604, 20;
	add.s32 	%r1070, %r1069, %r606;
	mov.b64 	%fd237, {%r605, %r1070};
	{
	.reg .b32 %temp; 
	mov.b64 	{%temp, %r1071}, %fd47;
	}
	mov.b32 	%f93, %r1071;
	abs.f32 	%f26, %f93;
	setp.lt.f32 	%p131, %f26, 0f4086232B;
	@%p131 bra 	$L__BB0_183;
	setp.lt.f64 	%p132, %fd47, 0d0000000000000000;
	add.f64 	%fd146, %fd47, 0d7FF0000000000000;
	selp.f64 	%fd237, 0d0000000000000000, %fd146, %p132;
	setp.geu.f32 	%p133, %f26, 0f40874800;
	@%p133 bra 	$L__BB0_183;
	shr.u32 	%r1072, %r604, 31;
	add.s32 	%r1073, %r604, %r1072;
	shr.s32 	%r1074, %r1073, 1;
	shl.b32 	%r1075, %r1074, 20;
	add.s32 	%r1076, %r606, %r1075;
	mov.b64 	%fd147, {%r605, %r1076};
	sub.s32 	%r1077, %r604, %r1074;
	shl.b32 	%r1078, %r1077, 20;
	add.s32 	%r1079, %r1078, 1072693248;
	mov.b32 	%r1080, 0;
	mov.b64 	%fd148, {%r1080, %r1079};
	mul.f64 	%fd237, %fd148, %fd147;
	bra.uni 	$L__BB0_183;
$L__BB0_170:
	setp.lt.s32 	%p98, %r559, 0;
	setp.eq.s32 	%p99, %r560, 1062207488;
	sub.f32 	%f27, %f22, %f23;
	cvt.f64.f32 	%fd51, %f27;
	{
	.reg .b32 %temp; 
	mov.b64 	{%temp, %r607}, %fd51;
	}
	abs.f64 	%fd52, %fd51;
	{ // callseq 1, 0
	.param .b64 param0;
	st.param.f64 	[param0], %fd52;
	.param .b64 retval0;
	call.uni (retval0), 
	__internal_accurate_pow, 
	(
	param0
	);
	ld.param.f64 	%fd83, [retval0];
	} // callseq 1
	setp.lt.s32 	%p101, %r607, 0;
	neg.f64 	%fd85, %fd83;
	selp.f64 	%fd86, %fd85, %fd83, %p99;
	selp.f64 	%fd87, %fd86, %fd83, %p101;
	setp.eq.f32 	%p102, %f27, 0f00000000;
	selp.b32 	%r1030, %r607, 0, %p99;
	or.b32  	%r1031, %r1030, 2146435072;
	selp.b32 	%r1032, %r1031, %r1030, %p98;
	mov.b32 	%r1033, 0;
	mov.b64 	%fd88, {%r1033, %r1032};
	selp.f64 	%fd235, %fd88, %fd87, %p102;
	add.f64 	%fd89, %fd51, 0d4000000000000000;
	{
	.reg .b32 %temp; 
	mov.b64 	{%temp, %r1034}, %fd89;
	}
	and.b32  	%r1035, %r1034, 2146435072;
	setp.ne.s32 	%p103, %r1035, 2146435072;
	@%p103 bra 	$L__BB0_175;
	setp.num.f32 	%p104, %f27, %f27;
	@%p104 bra 	$L__BB0_173;
	mov.f64 	%fd90, 0d4000000000000000;
	add.rn.f64 	%fd235, %fd51, %fd90;
	bra.uni 	$L__BB0_175;
$L__BB0_173:
	setp.neu.f64 	%p105, %fd52, 0d7FF0000000000000;
	@%p105 bra 	$L__BB0_175;
	setp.lt.s32 	%p106, %r607, 0;
	selp.b32 	%r1036, %r562, %r561, %p1;
	selp.b32 	%r1037, %r1036, %r561, %p106;
	mov.b32 	%r1038, 0;
	mov.b64 	%fd235, {%r1038, %r1037};
$L__BB0_175:
	setp.lt.s32 	%p107, %r559, 0;
	setp.eq.s32 	%p108, %r560, 1062207488;
	setp.eq.f32 	%p110, %f27, 0f3F800000;
	mul.f64 	%fd91, %fd235, 0d3FE0000000000000;
	selp.f64 	%fd57, 0d3FE0000000000000, %fd91, %p110;
	sub.f32 	%f28, %f23, %f24;
	cvt.f64.f32 	%fd58, %f28;
	{
	.reg .b32 %temp; 
	mov.b64 	{%temp, %r608}, %fd58;
	}
	abs.f64 	%fd59, %fd58;
	{ // callseq 2, 0
	.param .b64 param0;
	st.param.f64 	[param0], %fd59;
	.param .b64 retval0;
	call.uni (retval0), 
	__internal_accurate_pow, 
	(
	param0
	);
	ld.param.f64 	%fd92, [retval0];
	} // callseq 2
	setp.lt.s32 	%p111, %r608, 0;
	neg.f64 	%fd94, %fd92;
	selp.f64 	%fd95, %fd94, %fd92, %p108;
	selp.f64 	%fd96, %fd95, %fd92, %p111;
	setp.eq.f32 	%p112, %f28, 0f00000000;
	selp.b32 	%r1039, %r608, 0, %p108;
	or.b32  	%r1040, %r1039, 2146435072;
	selp.b32 	%r1041, %r1040, %r1039, %p107;
	mov.b32 	%r1042, 0;
	mov.b64 	%fd97, {%r1042, %r1041};
	selp.f64 	%fd236, %fd97, %fd96, %p112;
	add.f64 	%fd98, %fd58, 0d4000000000000000;
	{
	.reg .b32 %temp; 
	mov.b64 	{%temp, %r1043}, %fd98;
	}
	and.b32  	%r1044, %r1043, 2146435072;
	setp.ne.s32 	%p113, %r1044, 2146435072;
	@%p113 bra 	$L__BB0_180;
	setp.num.f32 	%p114, %f28, %f28;
	@%p114 bra 	$L__BB0_178;
	mov.f64 	%fd99, 0d4000000000000000;
	add.rn.f64 	%fd236, %fd58, %fd99;
	bra.uni 	$L__BB0_180;
$L__BB0_178:
	setp.neu.f64 	%p115, %fd59, 0d7FF0000000000000;
	@%p115 bra 	$L__BB0_180;
	selp.b32 	%r1045, %r562, %r561, %p1;
	selp.b32 	%r1046, %r1045, %r561, %p111;
	mov.b32 	%r1047, 0;
	mov.b64 	%fd236, {%r1047, %r1046};
$L__BB0_180:
	setp.eq.f32 	%p117, %f28, 0f3F800000;
	mul.f64 	%fd100, %fd236, 0d3FE0000000000000;
	selp.f64 	%fd101, 0d3FE0000000000000, %fd100, %p117;
	sub.f64 	%fd64, %fd57, %fd101;
	fma.rn.f64 	%fd102, %fd64, 0d3FF71547652B82FE, 0d4338000000000000;
	{
	.reg .b32 %temp; 
	mov.b64 	{%r609, %temp}, %fd102;
	}
	mov.f64 	%fd103, 0dC338000000000000;
	add.rn.f64 	%fd104, %fd102, %fd103;
	fma.rn.f64 	%fd105, %fd104, 0dBFE62E42FEFA39EF, %fd64;
	fma.rn.f64 	%fd106, %fd104, 0dBC7ABC9E3B39803F, %fd105;
	fma.rn.f64 	%fd107, %fd106, 0d3E5ADE1569CE2BDF, 0d3E928AF3FCA213EA;
	fma.rn.f64 	%fd108, %fd107, %fd106, 0d3EC71DEE62401315;
	fma.rn.f64 	%fd109, %fd108, %fd106, 0d3EFA01997C89EB71;
	fma.rn.f64 	%fd110, %fd109, %fd106, 0d3F2A01A014761F65;
	fma.rn.f64 	%fd111, %fd110, %fd106, 0d3F56C16C1852B7AF;
	fma.rn.f64 	%fd112, %fd111, %fd106, 0d3F81111111122322;
	fma.rn.f64 	%fd113, %fd112, %fd106, 0d3FA55555555502A1;
	fma.rn.f64 	%fd114, %fd113, %fd106, 0d3FC5555555555511;
	fma.rn.f64 	%fd115, %fd114, %fd106, 0d3FE000000000000B;
	fma.rn.f64 	%fd116, %fd115, %fd106, 0d3FF0000000000000;
	fma.rn.f64 	%fd117, %fd116, %fd106, 0d3FF0000000000000;
	{
	.reg .b32 %temp; 
	mov.b64 	{%r610, %temp}, %fd117;
	}
	{
	.reg .b32 %temp; 
	mov.b64 	{%temp, %r611}, %fd117;
	}
	shl.b32 	%r1048, %r609, 20;
	add.s32 	%r1049, %r1048, %r611;
	mov.b64 	%fd237, {%r610, %r1049};
	{
	.reg .b32 %temp; 
	mov.b64 	{%temp, %r1050}, %fd64;
	}
	mov.b32 	%f92, %r1050;
	abs.f32 	%f29, %f92;
	setp.lt.f32 	%p118, %f29, 0f4086232B;
	@%p118 bra 	$L__BB0_183;
	setp.lt.f64 	%p119, %fd64, 0d0000000000000000;
	add.f64 	%fd118, %fd64, 0d7FF0000000000000;
	selp.f64 	%fd237, 0d0000000000000000, %fd118, %p119;
	setp.geu.f32 	%p120, %f29, 0f40874800;
	@%p120 bra 	$L__BB0_183;
	shr.u32 	%r1051, %r609, 31;
	add.s32 	%r1052, %r609, %r1051;
	shr.s32 	%r1053, %r1052, 1;
	shl.b32 	%r1054, %r1053, 20;
	add.s32 	%r1055, %r611, %r1054;
	mov.b64 	%fd119, {%r610, %r1055};
	sub.s32 	%r1056, %r609, %r1053;
	shl.b32 	%r1057, %r1056, 20;
	add.s32 	%r1058, %r1057, 1072693248;
	mov.b32 	%r1059, 0;
	mov.b64 	%fd120, {%r1059, %r1058};
	mul.f64 	%fd237, %fd120, %fd119;
$L__BB0_183:
	cvt.rn.f32.f64 	%f94, %fd237;
	shr.u32 	%r1081, %r586, 2;
	xor.b32  	%r1082, %r1081, %r586;
	shl.b32 	%r1083, %r1188, 4;
	shl.b32 	%r1084, %r1082, 1;
	xor.b32  	%r1085, %r1084, %r1083;
	xor.b32  	%r1086, %r1085, %r1082;
	xor.b32  	%r1187, %r1086, %r1188;
	add.s32 	%r1467, %r1467, 724874;
	add.s32 	%r1087, %r1187, %r1467;
	cvt.rn.f32.u32 	%f95, %r1087;
	fma.rn.f32 	%f96, %f95, 0f2F800000, 0f2F000000;
	setp.geu.f32 	%p134, %f96, %f94;
	@%p134 bra 	$L__BB0_126;
	ld.param.u64 	%rd53, [rtruncnorm_kernel_param_0];
	mul.f32 	%f97, %f24, %f21;
	sub.f32 	%f98, %f1, %f97;
	cvta.to.global.u64 	%rd47, %rd53;
	mul.wide.s32 	%rd48, %r1, 4;
	add.s64 	%rd49, %rd47, %rd48;
	st.global.f32 	[%rd49], %f98;
$L__BB0_185:
	ret;

}
.func  (.param .b64 func_retval0) __internal_accurate_pow(
	.param .b64 __internal_accurate_pow_param_0
)
{
	.reg .pred 	%p<8>;
	.reg .b32 	%r<49>;
	.reg .b32 	%f<3>;
	.reg .b64 	%fd<109>;

	ld.param.f64 	%fd10, [__internal_accurate_pow_param_0];
	{
	.reg .b32 %temp; 
	mov.b64 	{%temp, %r46}, %fd10;
	}
	{
	.reg .b32 %temp; 
	mov.b64 	{%r45, %temp}, %fd10;
	}
	shr.u32 	%r47, %r46, 20;
	setp.gt.u32 	%p1, %r46, 1048575;
	@%p1 bra 	$L__BB1_2;
	mul.f64 	%fd11, %fd10, 0d4350000000000000;
	{
	.reg .b32 %temp; 
	mov.b64 	{%temp, %r46}, %fd11;
	}
	{
	.reg .b32 %temp; 
	mov.b64 	{%r45, %temp}, %fd11;
	}
	shr.u32 	%r16, %r46, 20;
	add.s32 	%r47, %r16, -54;
$L__BB1_2:
	add.s32 	%r48, %r47, -1023;
	and.b32  	%r17, %r46, -2146435073;
	or.b32  	%r18, %r17, 1072693248;
	mov.b64 	%fd107, {%r45, %r18};
	setp.lt.u32 	%p2, %r18, 1073127583;
	@%p2 bra 	$L__BB1_4;
	{
	.reg .b32 %temp; 
	mov.b64 	{%r19, %temp}, %fd107;
	}
	{
	.reg .b32 %temp; 
	mov.b64 	{%temp, %r20}, %fd107;
	}
	add.s32 	%r21, %r20, -1048576;
	mov.b64 	%fd107, {%r19, %r21};
	add.s32 	%r48, %r47, -1022;
$L__BB1_4:
	add.f64 	%fd12, %fd107, 0dBFF0000000000000;
	add.f64 	%fd13, %fd107, 0d3FF0000000000000;
	rcp.approx.ftz.f64 	%fd14, %fd13;
	neg.f64 	%fd15, %fd13;
	fma.rn.f64 	%fd16, %fd15, %fd14, 0d3FF0000000000000;
	fma.rn.f64 	%fd17, %fd16, %fd16, %fd16;
	fma.rn.f64 	%fd18, %fd17, %fd14, %fd14;
	mul.f64 	%fd19, %fd12, %fd18;
	fma.rn.f64 	%fd20, %fd12, %fd18, %fd19;
	mul.f64 	%fd21, %fd20, %fd20;
	fma.rn.f64 	%fd22, %fd21, 0d3EB0F5FF7D2CAFE2, 0d3ED0F5D241AD3B5A;
	fma.rn.f64 	%fd23, %fd22, %fd21, 0d3EF3B20A75488A3F;
	fma.rn.f64 	%fd24, %fd23, %fd21, 0d3F1745CDE4FAECD5;
	fma.rn.f64 	%fd25, %fd24, %fd21, 0d3F3C71C7258A578B;
	fma.rn.f64 	%fd26, %fd25, %fd21, 0d3F6249249242B910;
	fma.rn.f64 	%fd27, %fd26, %fd21, 0d3F89999999999DFB;
	sub.f64 	%fd28, %fd12, %fd20;
	add.f64 	%fd29, %fd28, %fd28;
	neg.f64 	%fd30, %fd20;
	fma.rn.f64 	%fd31, %fd30, %fd12, %fd29;
	mul.f64 	%fd32, %fd18, %fd31;
	fma.rn.f64 	%fd33, %fd21, %fd27, 0d3FB5555555555555;
	mov.f64 	%fd34, 0d3FB5555555555555;
	sub.f64 	%fd35, %fd34, %fd33;
	fma.rn.f64 	%fd36, %fd21, %fd27, %fd35;
	add.f64 	%fd37, %fd36, 0dBC46A4CB00B9E7B0;
	add.f64 	%fd38, %fd33, %fd37;
	sub.f64 	%fd39, %fd33, %fd38;
	add.f64 	%fd40, %fd37, %fd39;
	mul.rn.f64 	%fd41, %fd20, %fd20;
	neg.f64 	%fd42, %fd41;
	fma.rn.f64 	%fd43, %fd20, %fd20, %fd42;
	{
	.reg .b32 %temp; 
	mov.b64 	{%r22, %temp}, %fd32;
	}
	{
	.reg .b32 %temp; 
	mov.b64 	{%temp, %r23}, %fd32;
	}
	add.s32 	%r24, %r23, 1048576;
	mov.b64 	%fd44, {%r22, %r24};
	fma.rn.f64 	%fd45, %fd20, %fd44, %fd43;
	mul.rn.f64 	%fd46, %fd41, %fd20;
	neg.f64 	%fd47, %fd46;
	fma.rn.f64 	%fd48, %fd41, %fd20, %fd47;
	fma.rn.f64 	%fd49, %fd41, %fd32, %fd48;
	fma.rn.f64 	%fd50, %fd45, %fd20, %fd49;
	mul.rn.f64 	%fd51, %fd38, %fd46;
	neg.f64 	%fd52, %fd51;
	fma.rn.f64 	%fd53, %fd38, %fd46, %fd52;
	fma.rn.f64 	%fd54, %fd38, %fd50, %fd53;
	fma.rn.f64 	%fd55, %fd40, %fd46, %fd54;
	add.f64 	%fd56, %fd51, %fd55;
	sub.f64 	%fd57, %fd51, %fd56;
	add.f64 	%fd58, %fd55, %fd57;
	add.f64 	%fd59, %fd20, %fd56;
	sub.f64 	%fd60, %fd20, %fd59;
	add.f64 	%fd61, %fd56, %fd60;
	add.f64 	%fd62, %fd58, %fd61;
	add.f64 	%fd63, %fd32, %fd62;
	add.f64 	%fd64, %fd59, %fd63;
	sub.f64 	%fd65, %fd59, %fd64;
	add.f64 	%fd66, %fd63, %fd65;
	xor.b32  	%r25, %r48, -2147483648;
	mov.b32 	%r26, 1127219200;
	mov.b64 	%fd67, {%r25, %r26};
	mov.b32 	%r27, -2147483648;
	mov.b64 	%fd68, {%r27, %r26};
	sub.f64 	%fd69, %fd67, %fd68;
	fma.rn.f64 	%fd70, %fd69, 0d3FE62E42FEFA39EF, %fd64;
	fma.rn.f64 	%fd71, %fd69, 0dBFE62E42FEFA39EF, %fd70;
	sub.f64 	%fd72, %fd71, %fd64;
	sub.f64 	%fd73, %fd66, %fd72;
	fma.rn.f64 	%fd74, %fd69, 0d3C7ABC9E3B39803F, %fd73;
	add.f64 	%fd75, %fd70, %fd74;
	sub.f64 	%fd76, %fd70, %fd75;
	add.f64 	%fd77, %fd74, %fd76;
	mov.f64 	%fd78, 0d4000000000000000;
	{
	.reg .b32 %temp; 
	mov.b64 	{%temp, %r28}, %fd78;
	}
	{
	.reg .b32 %temp; 
	mov.b64 	{%r29, %temp}, %fd78;
	}
	shl.b32 	%r30, %r28, 1;
	setp.gt.u32 	%p3, %r30, -33554433;
	and.b32  	%r31, %r28, -15728641;
	selp.b32 	%r32, %r31, %r28, %p3;
	mov.b64 	%fd79, {%r29, %r32};
	mul.rn.f64 	%fd80, %fd75, %fd79;
	neg.f64 	%fd81, %fd80;
	fma.rn.f64 	%fd82, %fd75, %fd79, %fd81;
	fma.rn.f64 	%fd83, %fd77, %fd79, %fd82;
	add.f64 	%fd4, %fd80, %fd83;
	sub.f64 	%fd84, %fd80, %fd4;
	add.f64 	%fd5, %fd83, %fd84;
	fma.rn.f64 	%fd85, %fd4, 0d3FF71547652B82FE, 0d4338000000000000;
	{
	.reg .b32 %temp; 
	mov.b64 	{%r13, %temp}, %fd85;
	}
	mov.f64 	%fd86, 0dC338000000000000;
	add.rn.f64 	%fd87, %fd85, %fd86;
	fma.rn.f64 	%fd88, %fd87, 0dBFE62E42FEFA39EF, %fd4;
	fma.rn.f64 	%fd89, %fd87, 0dBC7ABC9E3B39803F, %fd88;
	fma.rn.f64 	%fd90, %fd89, 0d3E5ADE1569CE2BDF, 0d3E928AF3FCA213EA;
	fma.rn.f64 	%fd91, %fd90, %fd89, 0d3EC71DEE62401315;
	fma.rn.f64 	%fd92, %fd91, %fd89, 0d3EFA01997C89EB71;
	fma.rn.f64 	%fd93, %fd92, %fd89, 0d3F2A01A014761F65;
	fma.rn.f64 	%fd94, %fd93, %fd89, 0d3F56C16C1852B7AF;
	fma.rn.f64 	%fd95, %fd94, %fd89, 0d3F81111111122322;
	fma.rn.f64 	%fd96, %fd95, %fd89, 0d3FA55555555502A1;
	fma.rn.f64 	%fd97, %fd96, %fd89, 0d3FC5555555555511;
	fma.rn.f64 	%fd98, %fd97, %fd89, 0d3FE000000000000B;
	fma.rn.f64 	%fd99, %fd98, %fd89, 0d3FF0000000000000;
	fma.rn.f64 	%fd100, %fd99, %fd89, 0d3FF0000000000000;
	{
	.reg .b32 %temp; 
	mov.b64 	{%r14, %temp}, %fd100;
	}
	{
	.reg .b32 %temp; 
	mov.b64 	{%temp, %r15}, %fd100;
	}
	shl.b32 	%r33, %r13, 20;
	add.s32 	%r34, %r33, %r15;
	mov.b64 	%fd108, {%r14, %r34};
	{
	.reg .b32 %temp; 
	mov.b64 	{%temp, %r35}, %fd4;
	}
	mov.b32 	%f2, %r35;
	abs.f32 	%f1, %f2;
	setp.lt.f32 	%p4, %f1, 0f4086232B;
	@%p4 bra 	$L__BB1_7;
	setp.lt.f64 	%p5, %fd4, 0d0000000000000000;
	add.f64 	%fd101, %fd4, 0d7FF0000000000000;
	selp.f64 	%fd108, 0d0000000000000000, %fd101, %p5;
	setp.geu.f32 	%p6, %f1, 0f40874800;
	@%p6 bra 	$L__BB1_7;
	shr.u32 	%r36, %r13, 31;
	add.s32 	%r37, %r13, %r36;
	shr.s32 	%r38, %r37, 1;
	shl.b32 	%r39, %r38, 20;
	add.s32 	%r40, %r15, %r39;
	mov.b64 	%fd102, {%r14, %r40};
	sub.s32 	%r41, %r13, %r38;
	shl.b32 	%r42, %r41, 20;
	add.s32 	%r43, %r42, 1072693248;
	mov.b32 	%r44, 0;
	mov.b64 	%fd103, {%r44, %r43};
	mul.f64 	%fd108, %fd103, %fd102;
$L__BB1_7:
	abs.f64 	%fd104, %fd108;
	setp.eq.f64 	%p7, %fd104, 0d7FF0000000000000;
	fma.rn.f64 	%fd105, %fd108, %fd5, %fd108;
	selp.f64 	%fd106, %fd108, %fd105, %p7;
	st.param.f64 	[func_retval0], %fd106;
	ret;

}


// ===== COMPILED SASS (sm_100) =====

	.target	sm_100

	.elftype	@"ET_EXEC"


//--------------------- .note.nv.tkinfo           --------------------------
	.section	.note.nv.tkinfo,"",@"SHT_NOTE"
	.sectionflags	@"SHF_NOTE_NV_TKINFO"
	.tkinfo
        /*0018*/ 	.word	0x00000002
        /*0030*/ 	.string	""
        /*0030*/ 	.string	"ptxas"
        /*0030*/ 	.string	"Cuda compilation tools, release 13.0, V13.0.88"
        /*0030*/ 	.string	"Build cuda_13.0.r13.0/compiler.36424714_0"
        /*0030*/ 	.string	"-arch sm_100 -m 64 "



//--------------------- .note.nv.cuinfo           --------------------------
	.section	.note.nv.cuinfo,"",@"SHT_NOTE"
	.sectionflags	@"SHF_NOTE_NV_CUINFO"
        /*0018*/ 	.short	0x0002
        /*001a*/ 	.short	0x0064
        /*001c*/ 	.short	0x0082
	.zero		2


//--------------------- .nv.info                  --------------------------
	.section	.nv.info,"",@"SHT_CUDA_INFO"
	.align	4


	//----- nvinfo : EIATTR_REGCOUNT
	.align		4
        /*0000*/ 	.byte	0x04, 0x2f
        /*0002*/ 	.short	(.L_10 - .L_9)
	.align		4
.L_9:
        /*0004*/ 	.word	index@(rtruncnorm_kernel)
        /*0008*/ 	.word	0x0000002c


	//----- nvinfo : EIATTR_FRAME_SIZE
	.align		4
.L_10:
        /*000c*/ 	.byte	0x04, 0x11
        /*000e*/ 	.short	(.L_12 - .L_11)
	.align		4
.L_11:
        /*0010*/ 	.word	index@($rtruncnorm_kernel$__internal_accurate_pow)
        /*0014*/ 	.word	0x00000030


	//----- nvinfo : EIATTR_FRAME_SIZE
	.align		4
.L_12:
        /*0018*/ 	.byte	0x04, 0x11
        /*001a*/ 	.short	(.L_14 - .L_13)
	.align		4
.L_13:
        /*001c*/ 	.word	index@($__internal_2_$__cuda_sm3x_div_rn_noftz_f32_slowpath)
        /*0020*/ 	.word	0x00000030


	//----- nvinfo : EIATTR_FRAME_SIZE
	.align		4
.L_14:
        /*0024*/ 	.byte	0x04, 0x11
        /*0026*/ 	.short	(.L_16 - .L_15)
	.align		4
.L_15:
        /*0028*/ 	.word	index@($__internal_1_$__cuda_sm20_sqrt_rn_f32_slowpath)
        /*002c*/ 	.word	0x00000030


	//----- nvinfo : EIATTR_FRAME_SIZE
	.align		4
.L_16:
        /*0030*/ 	.byte	0x04, 0x11
        /*0032*/ 	.short	(.L_18 - .L_17)
	.align		4
.L_17:
        /*0034*/ 	.word	index@($__internal_0_$__cuda_sm20_dsqrt_rn_f64_mediumpath_v1)
        /*0038*/ 	.word	0x00000030


	//----- nvinfo : EIATTR_FRAME_SIZE
	.align		4
.L_18:
        /*003c*/ 	.byte	0x04, 0x11
        /*003e*/ 	.short	(.L_20 - .L_19)
	.align		4
.L_19:
        /*0040*/ 	.word	index@(rtruncnorm_kernel)
        /*0044*/ 	.word	0x00000030


	//----- nvinfo : EIATTR_MIN_STACK_SIZE
	.align		4
.L_20:
        /*0048*/ 	.byte	0x04, 0x12
        /*004a*/ 	.short	(.L_22 - .L_21)
	.align		4
.L_21:
        /*004c*/ 	.word	index@(rtruncnorm_kernel)
        /*0050*/ 	.word	0x00000030
.L_22:


//--------------------- .nv.compat                --------------------------
	.section	.nv.compat,"",@"SHT_CUDA_COMPAT_INFO"
	.align	4
        /*0000*/ 	.byte	0x02, 0x09, 0x00, 0x00, 0x02, 0x02, 0x01, 0x00, 0x02, 0x05, 0x05, 0x00, 0x03, 0x07, 0x01, 0x01
        /*0010*/ 	.byte	0x02, 0x03, 0x00, 0x00, 0x02, 0x06, 0x01, 0x00, 0x04, 0x0b, 0x08, 0x00, 0x01, 0x00, 0x00, 0x00
        /*0020*/ 	.byte	0x00, 0x00, 0x00, 0x00


//--------------------- .nv.info.rtruncnorm_kernel --------------------------
	.section	.nv.info.rtruncnorm_kernel,"",@"SHT_CUDA_INFO"
	.sectionflags	@""
	.align	4


	//----- nvinfo : EIATTR_CUDA_API_VERSION
	.align		4
        /*0000*/ 	.byte	0x04, 0x37
        /*0002*/ 	.short	(.L_24 - .L_23)
.L_23:
        /*0004*/ 	.word	0x00000082


	//----- nvinfo : EIATTR_KPARAM_INFO
	.align		4
.L_24:
        /*0008*/ 	.byte	0x04, 0x17
        /*000a*/ 	.short	(.L_26 - .L_25)
.L_25:
        /*000c*/ 	.word	0x00000000
        /*0010*/ 	.short	0x0007
        /*0012*/ 	.short	0x0034
        /*0014*/ 	.byte	0x00, 0xf0, 0x11, 0x00


	//----- nvinfo : EIATTR_KPARAM_INFO
	.align		4
.L_26:
        /*0018*/ 	.byte	0x04, 0x17
        /*001a*/ 	.short	(.L_28 - .L_27)
.L_27:
        /*001c*/ 	.word	0x00000000
        /*0020*/ 	.short	0x0006
        /*0022*/ 	.short	0x0030
        /*0024*/ 	.byte	0x00, 0xf0, 0x11, 0x00


	//----- nvinfo : EIATTR_KPARAM_INFO
	.align		4
.L_28:
        /*0028*/ 	.byte	0x04, 0x17
        /*002a*/ 	.short	(.L_30 - .L_29)
.L_29:
        /*002c*/ 	.word	0x00000000
        /*0030*/ 	.short	0x0005
        /*0032*/ 	.short	0x0028
        /*0034*/ 	.byte	0x00, 0xf5, 0x21, 0x00


	//----- nvinfo : EIATTR_KPARAM_INFO
	.align		4
.L_30:
        /*0038*/ 	.byte	0x04, 0x17
        /*003a*/ 	.short	(.L_32 - .L_31)
.L_31:
        /*003c*/ 	.word	0x00000000
        /*0040*/ 	.short	0x0004
        /*0042*/ 	.short	0x0020
        /*0044*/ 	.byte	0x00, 0xf5, 0x21, 0x00


	//----- nvinfo : EIATTR_KPARAM_INFO
	.align		4
.L_32:
        /*0048*/ 	.byte	0x04, 0x17
        /*004a*/ 	.short	(.L_34 - .L_33)
.L_33:
        /*004c*/ 	.word	0x00000000
        /*0050*/ 	.short	0x0003
        /*0052*/ 	.short	0x0018
        /*0054*/ 	.byte	0x00, 0xf5, 0x21, 0x00


	//----- nvinfo : EIATTR_KPARAM_INFO
	.align		4
.L_34:
        /*0058*/ 	.byte	0x04, 0x17
        /*005a*/ 	.short	(.L_36 - .L_35)
.L_35:
        /*005c*/ 	.word	0x00000000
        /*0060*/ 	.short	0x0002
        /*0062*/ 	.short	0x0010
        /*0064*/ 	.byte	0x00, 0xf5, 0x21, 0x00


	//----- nvinfo : EIATTR_KPARAM_INFO
	.align		4
.L_36:
        /*0068*/ 	.byte	0x04, 0x17
        /*006a*/ 	.short	(.L_38 - .L_37)
.L_37:
        /*006c*/ 	.word	0x00000000
        /*0070*/ 	.short	0x0001
        /*0072*/ 	.short	0x0008
        /*0074*/ 	.byte	0x00, 0xf0, 0x11, 0x00


	//----- nvinfo : EIATTR_KPARAM_INFO
	.align		4
.L_38:
        /*0078*/ 	.byte	0x04, 0x17
        /*007a*/ 	.short	(.L_40 - .L_39)
.L_39:
        /*007c*/ 	.word	0x00000000
        /*0080*/ 	.short	0x0000
        /*0082*/ 	.short	0x0000
        /*0084*/ 	.byte	0x00, 0xf5, 0x21, 0x00


	//----- nvinfo : EIATTR_SPARSE_MMA_MASK
	.align		4
.L_40:
        /*0088*/ 	.byte	0x03, 0x50
        /*008a*/ 	.short	0x0000


	//----- nvinfo : EIATTR_MAXREG_COUNT
	.align		4
        /*008c*/ 	.byte	0x03, 0x1b
        /*008e*/ 	.short	0x00ff


	//----- nvinfo : EIATTR_MERCURY_ISA_VERSION
	.align		4
        /*0090*/ 	.byte	0x03, 0x5f
        /*0092*/ 	.short	0x0101


	//----- nvinfo : EIATTR_VRC_CTA_INIT_COUNT
	.align		4
        /*0094*/ 	.byte	0x02, 0x4a
	.zero		1
	.zero		1


	//----- nvinfo : EIATTR_EXIT_INSTR_OFFSETS
	.align		4
        /*0098*/ 	.byte	0x04, 0x1c
        /*009a*/ 	.short	(.L_42 - .L_41)


	//   ....[0]....
.L_41:
        /*009c*/ 	.word	0x00000110


	//   ....[1]....
        /*00a0*/ 	.word	0x00002e80


	//   ....[2]....
        /*00a4*/ 	.word	0x000044e0


	//   ....[3]....
        /*00a8*/ 	.word	0x00005a30


	//----- nvinfo : EIATTR_CRS_STACK_SIZE
	.align		4
.L_42:
        /*00ac*/ 	.byte	0x04, 0x1e
        /*00ae*/ 	.short	(.L_44 - .L_43)
.L_43:
        /*00b0*/ 	.word	0x00000000


	//----- nvinfo : EIATTR_CBANK_PARAM_SIZE
	.align		4
.L_44:
        /*00b4*/ 	.byte	0x03, 0x19
        /*00b6*/ 	.short	0x0038


	//----- nvinfo : EIATTR_PARAM_CBANK
	.align		4
        /*00b8*/ 	.byte	0x04, 0x0a
        /*00ba*/ 	.short	(.L_46 - .L_45)
	.align		4
.L_45:
        /*00bc*/ 	.word	index@(.nv.constant0.rtruncnorm_kernel)
        /*00c0*/ 	.short	0x0380
        /*00c2*/ 	.short	0x0038


	//----- nvinfo : EIATTR_SW_WAR
	.align		4
.L_46:
        /*00c4*/ 	.byte	0x04, 0x36
        /*00c6*/ 	.short	(.L_48 - .L_47)
.L_47:
        /*00c8*/ 	.word	0x00000008
.L_48:


//--------------------- .nv.callgraph             --------------------------
	.section	.nv.callgraph,"",@"SHT_CUDA_CALLGRAPH"
	.align	4
	.sectionentsize	8
	.align		4
        /*0000*/ 	.word	0x00000000
	.align		4
        /*0004*/ 	.word	0xffffffff
	.align		4
        /*0008*/ 	.word	0x00000000
	.align		4
        /*000c*/ 	.word	0xfffffffe
	.align		4
        /*0010*/ 	.word	0x00000000
	.align		4
        /*0014*/ 	.word	0xfffffffd
	.align		4
        /*0018*/ 	.word	0x00000000
	.align		4
        /*001c*/ 	.word	0xfffffffc


//--------------------- .nv.constant4             --------------------------
	.section	.nv.constant4,"a",@progbits
	.align	8
	.align		8
.nv.constant4:
        /*0000*/ 	.dword	precalc_xorwow_matrix
	.align		8
        /*0008*/ 	.dword	precalc_xorwow_offset_matrix
	.align		8
        /*0010*/ 	.dword	mrg32k3aM1
	.align		8
        /*0018*/ 	.dword	mrg32k3aM2
	.align		8
        /*0020*/ 	.dword	mrg32k3aM1SubSeq
	.align		8
        /*0028*/ 	.dword	mrg32k3aM2SubSeq
	.align		8
        /*0030*/ 	.dword	mrg32k3aM1Seq
	.align		8
        /*0038*/ 	.dword	mrg32k3aM2Seq


//--------------------- .nv.constant3             --------------------------
	.section	.nv.constant3,"a",@progbits
	.align	8
.nv.constant3:
	.type		__cr_lgamma_table,@object
	.size		__cr_lgamma_table,(.L_8 - __cr_lgamma_table)
__cr_lgamma_table:
        /*0000*/ 	.byte	0x00, 0x00, 0x00, 0x00, 0x00, 0x00, 0x00, 0x00, 0x00, 0x00, 0x00, 0x00, 0x00, 0x00, 0x00, 0x00
        /*0010*/ 	.byte	0xef, 0x39, 0xfa, 0xfe, 0x42, 0x2e, 0xe6, 0x3f, 0x02, 0x20, 0x2a, 0xfa, 0x0b, 0xab, 0xfc, 0x3f
        /*0020*/ 	.byte	0xf9, 0x2c, 0x92, 0x7c, 0xa7, 0x6c, 0x09, 0x40, 0xc9, 0x79, 0x44, 0x3c, 0x64, 0x26, 0x13, 0x40
        /*0030*/ 	.byte	0xca, 0x01, 0xcf, 0x3a, 0x27, 0x51, 0x1a, 0x40, 0x30, 0xcc, 0x2d, 0xf3, 0xe1, 0x0c, 0x21, 0x40
        /*0040*/ 	.byte	0x0d, 0xb7, 0xfc, 0x82, 0x8e, 0x35, 0x25, 0x40
.L_8:


//--------------------- .text.rtruncnorm_kernel   --------------------------
	.section	.text.rtruncnorm_kernel,"ax",@progbits
	.align	128
        .global         rtruncnorm_kernel
        .type           rtruncnorm_kernel,@function
        .size           rtruncnorm_kernel,(.L_x_88 - rtruncnorm_kernel)
        .other          rtruncnorm_kernel,@"STO_CUDA_ENTRY STV_DEFAULT"
rtruncnorm_kernel:
.text.rtruncnorm_kernel:
[----:B------:R-:W0:Y:S01]  /*0000*/  LDC R1, c[0x0][0x37c] ;  /* 0x0000df00ff017b82 */ /* 0x000e220000000800 */
[----:B------:R-:W1:Y:S07]  /*0010*/  S2R R3, SR_TID.Z ;  /* 0x0000000000037919 */ /* 0x000e6e0000002300 */
[----:B------:R-:W-:Y:S01]  /*0020*/  S2UR UR4, SR_CTAID.X ;  /* 0x00000000000479c3 */ /* 0x000fe20000002500 */
[----:B------:R-:W2:Y:S01]  /*0030*/  LDCU UR6, c[0x0][0x370] ;  /* 0x00006e00ff0677ac */ /* 0x000ea20008000800 */
[----:B0-----:R-:W-:Y:S01]  /*0040*/  VIADD R1, R1, 0xffffffd0 ;  /* 0xffffffd001017836 */ /* 0x001fe20000000000 */
[----:B------:R-:W0:Y:S01]  /*0050*/  S2R R5, SR_TID.Y ;  /* 0x0000000000057919 */ /* 0x000e220000002200 */
[----:B------:R-:W3:Y:S01]  /*0060*/  LDCU UR7, c[0x0][0x360] ;  /* 0x00006c00ff0777ac */ /* 0x000ee20008000800 */
[----:B------:R-:W3:Y:S03]  /*0070*/  S2R R7, SR_TID.X ;  /* 0x0000000000077919 */ /* 0x000ee60000002100 */
[----:B------:R-:W2:Y:S01]  /*0080*/  S2UR UR5, SR_CTAID.Y ;  /* 0x00000000000579c3 */ /* 0x000ea20000002600 */
[----:B------:R-:W0:Y:S07]  /*0090*/  LDCU UR8, c[0x0][0x364] ;  /* 0x00006c80ff0877ac */ /* 0x000e2e0008000800 */
[----:B------:R-:W1:Y:S01]  /*00a0*/  LDC R0, c[0x0][0x368] ;  /* 0x0000da00ff007b82 */ /* 0x000e620000000800 */
[----:B--2---:R-:W-:Y:S01]  /*00b0*/  UIMAD UR4, UR5, UR6, UR4 ;  /* 0x00000006050472a4 */ /* 0x004fe2000f8e0204 */
[----:B------:R-:W2:Y:S05]  /*00c0*/  LDCU UR5, c[0x0][0x388] ;  /* 0x00007100ff0577ac */ /* 0x000eaa0008000800 */
[----:B-1----:R-:W-:-:S04]  /*00d0*/  IMAD R0, R0, UR4, R3 ;  /* 0x0000000400007c24 */ /* 0x002fc8000f8e0203 */
[----:B0-----:R-:W-:-:S04]  /*00e0*/  IMAD R0, R0, UR8, R5 ;  /* 0x0000000800007c24 */ /* 0x001fc8000f8e0205 */
[----:B---3--:R-:W-:-:S05]  /*00f0*/  IMAD R8, R0, UR7, R7 ;  /* 0x0000000700087c24 */ /* 0x008fca000f8e0207 */
[----:B--2---:R-:W-:-:S13]  /*0100*/  ISETP.GE.AND P0, PT, R8, UR5, PT ;  /* 0x0000000508007c0c */ /* 0x004fda000bf06270 */
[----:B------:R-:W-:Y:S05]  /*0110*/  @P0 EXIT ;  /* 0x000000000000094d */ /* 0x000fea0003800000 */
[----:B------:R-:W-:Y:S01]  /*0120*/  IMAD.MOV.U32 R3, RZ, RZ, 0x11 ;  /* 0x00000011ff037424 */ /* 0x000fe200078e00ff */
[C---:B------:R-:W-:Y:S01]  /*0130*/  ISETP.GT.AND P0, PT, R8.reuse, -0x21a, PT ;  /* 0xfffffde60800780c */ /* 0x040fe20003f04270 */
[----:B------:R-:W0:Y:S02]  /*0140*/  LDCU UR7, c[0x0][0x3b4] ;  /* 0x00007680ff0777ac */ /* 0x000e240008000800 */
[----:B------:R-:W-:Y:S02]  /*0150*/  IMAD R0, R8, R3, 0x23ab ;  /* 0x000023ab08007424 */ /* 0x000fe400078e0203 */
[----:B------:R-:W-:Y:S01]  /*0160*/  IMAD.MOV.U32 R3, RZ, RZ, -0x266e14b1 ;  /* 0xd991eb4fff037424 */ /* 0x000fe200078e00ff */
[----:B------:R-:W1:Y:S02]  /*0170*/  LDCU.64 UR8, c[0x0][0x358] ;  /* 0x00006b00ff0877ac */ /* 0x000e640008000a00 */
[----:B------:R-:W-:Y:S02]  /*0180*/  LOP3.LUT R0, R0, 0xaad26b49, RZ, 0x3c, !PT ;  /* 0xaad26b4900007812 */ /* 0x000fe400078e3cff */
[----:B------:R-:W-:-:S03]  /*0190*/  SEL R3, R3, 0x8bf16996, P0 ;  /* 0x8bf1699603037807 */ /* 0x000fc60000000000 */
[----:B------:R-:W-:Y:S01]  /*01a0*/  IMAD R0, R0, 0x4182bed5, RZ ;  /* 0x4182bed500007824 */ /* 0x000fe200078e02ff */
[C---:B------:R-:W-:Y:S01]  /*01b0*/  LOP3.LUT R4, R3.reuse, 0x5491333, RZ, 0x3c, !PT ;  /* 0x0549133303047812 */ /* 0x040fe200078e3cff */
[C---:B------:R-:W-:Y:S02]  /*01c0*/  VIADD R7, R3.reuse, 0x1f123bb5 ;  /* 0x1f123bb503077836 */ /* 0x040fe40000000000 */
[C---:B------:R-:W-:Y:S01]  /*01d0*/  VIADD R5, R0.reuse, 0x583f19 ;  /* 0x00583f1900057836 */ /* 0x040fe20000000000 */
[----:B------:R-:W-:Y:S01]  /*01e0*/  IADD3 R2, PT, PT, R3, 0x64f0c9, R0 ;  /* 0x0064f0c903027810 */ /* 0x000fe20007ffe000 */
[C---:B------:R-:W-:Y:S01]  /*01f0*/  VIADD R3, R0.reuse, 0x75bcd15 ;  /* 0x075bcd1500037836 */ /* 0x040fe20000000000 */
[----:B------:R-:W-:Y:S01]  /*0200*/  LOP3.LUT R6, R0, 0x159a55e5, RZ, 0x3c, !PT ;  /* 0x159a55e500067812 */ /* 0x000fe200078e3cff */
[----:B0-----:R-:W-:Y:S01]  /*0210*/  UISETP.NE.AND UP0, UPT, UR7, URZ, UPT ;  /* 0x000000ff0700728c */ /* 0x001fe2000bf05270 */
[----:B------:R0:W-:Y:S04]  /*0220*/  STL.64 [R1+0x10], R4 ;  /* 0x0000100401007387 */ /* 0x0001e80000100a00 */
[----:B------:R0:W-:Y:S04]  /*0230*/  STL.64 [R1], R2 ;  /* 0x0000000201007387 */ /* 0x0001e80000100a00 */
[----:B------:R0:W-:Y:S01]  /*0240*/  STL.64 [R1+0x8], R6 ;  /* 0x0000080601007387 */ /* 0x0001e20000100a00 */
[----:B-1----:R-:W-:Y:S05]  /*0250*/  BRA.U !UP0, `(.L_x_0) ;  /* 0x0000002508407547 */ /* 0x002fea000b800000 */
[----:B------:R-:W-:Y:S01]  /*0260*/  IMAD.MOV.U32 R0, RZ, RZ, RZ ;  /* 0x000000ffff007224 */ /* 0x000fe200078e00ff */
[----:B------:R-:W1:Y:S01]  /*0270*/  LDCU UR6, c[0x0][0x3b4] ;  /* 0x00007680ff0677ac */ /* 0x000e620008000800 */
[----:B------:R-:W-:-:S12]  /*0280*/  USHF.R.S32.HI UR7, URZ, 0x1f, UR7 ;  /* 0x0000001fff077899 */ /* 0x000fd80008011407 */
.L_x_8:
[----:B-1----:R-:W-:-:S04]  /*0290*/  ULOP3.LUT UR10, UR6, 0x3, URZ, 0xc0, !UPT ;  /* 0x00000003060a7892 */ /* 0x002fc8000f8ec0ff */
[----:B------:R-:W-:-:S04]  /*02a0*/  UISETP.NE.U32.AND UP0, UPT, UR10, URZ, UPT ;  /* 0x000000ff0a00728c */ /* 0x000fc8000bf05070 */
[----:B------:R-:W-:-:S09]  /*02b0*/  UISETP.NE.AND.EX UP0, UPT, URZ, URZ, UPT, UP0 ;  /* 0x000000ffff00728c */ /* 0x000fd2000bf05300 */
[----:B--23--:R-:W-:Y:S05]  /*02c0*/  BRA.U !UP0, `(.L_x_1) ;  /* 0x0000002508047547 */ /* 0x00cfea000b800000 */
[----:B------:R-:W1:Y:S01]  /*02d0*/  LDC.64 R10, c[0x4][RZ] ;  /* 0x01000000ff0a7b82 */ /* 0x000e620000000a00 */
[----:B------:R-:W-:Y:S01]  /*02e0*/  IMAD.MOV.U32 R14, RZ, RZ, RZ ;  /* 0x000000ffff0e7224 */ /* 0x000fe200078e00ff */
[----:B0-----:R-:W-:Y:S02]  /*02f0*/  CS2R R4, SRZ ;  /* 0x0000000000047805 */ /* 0x001fe4000001ff00 */
[----:B------:R-:W-:Y:S01]  /*0300*/  CS2R R6, SRZ ;  /* 0x0000000000067805 */ /* 0x000fe2000001ff00 */
[----:B------:R-:W-:Y:S02]  /*0310*/  IMAD.MOV.U32 R3, RZ, RZ, RZ ;  /* 0x000000ffff037224 */ /* 0x000fe400078e00ff */
[----:B-1----:R-:W-:-:S07]  /*0320*/  IMAD.WIDE.U32 R10, R0, 0xc80, R10 ;  /* 0x00000c80000a7825 */ /* 0x002fce00078e000a */
.L_x_3:
[----:B------:R-:W-:-:S06]  /*0330*/  IMAD R9, R14, 0x4, R1 ;  /* 0x000000040e097824 */ /* 0x000fcc00078e0201 */
[----:B------:R-:W5:Y:S01]  /*0340*/  LDL R9, [R9+0x4] ;  /* 0x0000040009097983 */ /* 0x000f620000100800 */
[----:B------:R-:W-:Y:S01]  /*0350*/  IMAD.SHL.U32 R15, R14, 0x20, RZ ;  /* 0x000000200e0f7824 */ /* 0x000fe200078e00ff */
[----:B------:R-:W-:-:S06]  /*0360*/  UMOV UR4, URZ ;  /* 0x000000ff00047c82 */ /* 0x000fcc0008000000 */
.L_x_2:
[----:B-----5:R-:W-:Y:S01]  /*0370*/  SHF.R.U32.HI R28, RZ, UR4, R9 ;  /* 0x00000004ff1c7c19 */ /* 0x020fe20008011609 */
[----:B------:R-:W-:-:S03]  /*0380*/  VIADD R12, R15, UR4 ;  /* 0x000000040f0c7c36 */ /* 0x000fc60008000000 */
[----:B------:R-:W-:-:S04]  /*0390*/  LOP3.LUT R13, R28, 0x1, RZ, 0xc0, !PT ;  /* 0x000000011c0d7812 */ /* 0x000fc800078ec0ff */
[----:B------:R-:W-:Y:S01]  /*03a0*/  ISETP.NE.U32.AND P0, PT, R13, 0x1, PT ;  /* 0x000000010d00780c */ /* 0x000fe20003f05070 */
[----:B------:R-:W-:-:S03]  /*03b0*/  IMAD R13, R12, 0x5, RZ ;  /* 0x000000050c0d7824 */ /* 0x000fc600078e02ff */
[----:B------:R-:W-:Y:S01]  /*03c0*/  R2P PR, R28, 0x7e ;  /* 0x0000007e1c007804 */ /* 0x000fe20000000000 */
[----:B------:R-:W-:-:S08]  /*03d0*/  IMAD.WIDE.U32 R12, R13, 0x4, R10 ;  /* 0x000000040d0c7825 */ /* 0x000fd000078e000a */
[----:B------:R-:W2:Y:S04]  /*03e0*/  @!P0 LDG.E R18, desc[UR8][R12.64+0x10] ;  /* 0x000010080c128981 */ /* 0x000ea8000c1e1900 */
[----:B------:R-:W3:Y:S04]  /*03f0*/  @P1 LDG.E R20, desc[UR8][R12.64+0x24] ;  /* 0x000024080c141981 */ /* 0x000ee8000c1e1900 */
[----:B------:R-:W4:Y:S04]  /*0400*/  @!P0 LDG.E R16, desc[UR8][R12.64] ;  /* 0x000000080c108981 */ /* 0x000f28000c1e1900 */
[----:B------:R-:W4:Y:S04]  /*0410*/  @P2 LDG.E R22, desc[UR8][R12.64+0x38] ;  /* 0x000038080c162981 */ /* 0x000f28000c1e1900 */
[----:B------:R-:W4:Y:S04]  /*0420*/  @P3 LDG.E R24, desc[UR8][R12.64+0x4c] ;  /* 0x00004c080c183981 */ /* 0x000f28000c1e1900 */
[----:B------:R-:W4:Y:S04]  /*0430*/  @P4 LDG.E R26, desc[UR8][R12.64+0x60] ;  /* 0x000060080c1a4981 */ /* 0x000f28000c1e1900 */
[----:B------:R-:W4:Y:S04]  /*0440*/  @!P0 LDG.E R17, desc[UR8][R12.64+0x4] ;  /* 0x000004080c118981 */ /* 0x000f28000c1e1900 */
[----:B------:R-:W4:Y:S04]  /*0450*/  @!P0 LDG.E R19, desc[UR8][R12.64+0xc] ;  /* 0x00000c080c138981 */ /* 0x000f28000c1e1900 */
[----:B------:R-:W4:Y:S04]  /*0460*/  @P1 LDG.E R21, desc[UR8][R12.64+0x18] ;  /* 0x000018080c151981 */ /* 0x000f28000c1e1900 */
[----:B------:R-:W4:Y:S04]  /*0470*/  @P1 LDG.E R23, desc[UR8][R12.64+0x20] ;  /* 0x000020080c171981 */ /* 0x000f28000c1e1900 */
[----:B------:R-:W4:Y:S04]  /*0480*/  @P5 LDG.E R32, desc[UR8][R12.64+0x74] ;  /* 0x000074080c205981 */ /* 0x000f28000c1e1900 */
[----:B------:R-:W4:Y:S04]  /*0490*/  @P2 LDG.E R25, desc[UR8][R12.64+0x2c] ;  /* 0x00002c080c192981 */ /* 0x000f28000c1e1900 */
[----:B------:R-:W4:Y:S04]  /*04a0*/  @P2 LDG.E R27, desc[UR8][R12.64+0x34] ;  /* 0x000034080c1b2981 */ /* 0x000f28000c1e1900 */
[----:B------:R-:W4:Y:S04]  /*04b0*/  @P6 LDG.E R34, desc[UR8][R12.64+0x88] ;  /* 0x000088080c226981 */ /* 0x000f28000c1e1900 */
[----:B------:R-:W4:Y:S04]  /*04c0*/  @P3 LDG.E R29, desc[UR8][R12.64+0x40] ;  /* 0x000040080c1d3981 */ /* 0x000f28000c1e1900 */
[----:B------:R-:W4:Y:S04]  /*04d0*/  @P3 LDG.E R30, desc[UR8][R12.64+0x44] ;  /* 0x000044080c1e3981 */ /* 0x000f28000c1e1900 */
[----:B------:R-:W4:Y:S01]  /*04e0*/  @P3 LDG.E R31, desc[UR8][R12.64+0x48] ;  /* 0x000048080c1f3981 */ /* 0x000f22000c1e1900 */
[----:B--2---:R-:W-:-:S03]  /*04f0*/  @!P0 LOP3.LUT R5, R5, R18, RZ, 0x3c, !PT ;  /* 0x0000001205058212 */ /* 0x004fc600078e3cff */
[----:B------:R-:W2:Y:S01]  /*0500*/  @P1 LDG.E R18, desc[UR8][R12.64+0x14] ;  /* 0x000014080c121981 */ /* 0x000ea2000c1e1900 */
[----:B---3--:R-:W-:-:S03]  /*0510*/  @P1 LOP3.LUT R5, R5, R20, RZ, 0x3c, !PT ;  /* 0x0000001405051212 */ /* 0x008fc600078e3cff */
[----:B------:R-:W3:Y:S01]  /*0520*/  @P1 LDG.E R20, desc[UR8][R12.64+0x1c] ;  /* 0x00001c080c141981 */ /* 0x000ee2000c1e1900 */
[----:B----4-:R-:W-:-:S03]  /*0530*/  @!P0 LOP3.LUT R3, R3, R16, RZ, 0x3c, !PT ;  /* 0x0000001003038212 */ /* 0x010fc600078e3cff */
[----:B------:R-:W4:Y:S01]  /*0540*/  @!P0 LDG.E R16, desc[UR8][R12.64+0x8] ;  /* 0x000008080c108981 */ /* 0x000f22000c1e1900 */
[----:B------:R-:W-:-:S03]  /*0550*/  @P2 LOP3.LUT R5, R5, R22, RZ, 0x3c, !PT ;  /* 0x0000001605052212 */ /* 0x000fc600078e3cff */
[----:B------:R-:W3:Y:S01]  /*0560*/  @P2 LDG.E R22, desc[UR8][R12.64+0x28] ;  /* 0x000028080c162981 */ /* 0x000ee2000c1e1900 */
[----:B------:R-:W-:-:S03]  /*0570*/  @P3 LOP3.LUT R5, R5, R24, RZ, 0x3c, !PT ;  /* 0x0000001805053212 */ /* 0x000fc600078e3cff */
[----:B------:R-:W3:Y:S01]  /*0580*/  @P2 LDG.E R24, desc[UR8][R12.64+0x30] ;  /* 0x000030080c182981 */ /* 0x000ee2000c1e1900 */
[----:B------:R-:W-:-:S03]  /*0590*/  @P4 LOP3.LUT R5, R5, R26, RZ, 0x3c, !PT ;  /* 0x0000001a05054212 */ /* 0x000fc600078e3cff */
[----:B------:R-:W3:Y:S01]  /*05a0*/  @P3 LDG.E R26, desc[UR8][R12.64+0x3c] ;  /* 0x00003c080c1a3981 */ /* 0x000ee2000c1e1900 */
[----:B------:R-:W-:-:S03]  /*05b0*/  @!P0 LOP3.LUT R6, R6, R17, RZ, 0x3c, !PT ;  /* 0x0000001106068212 */ /* 0x000fc600078e3cff */
[----:B------:R-:W3:Y:S01]  /*05c0*/  @P4 LDG.E R17, desc[UR8][R12.64+0x54] ;  /* 0x000054080c114981 */ /* 0x000ee2000c1e1900 */
[----:B------:R-:W-:-:S03]  /*05d0*/  @!P0 LOP3.LUT R4, R4, R19, RZ, 0x3c, !PT ;  /* 0x0000001304048212 */ /* 0x000fc600078e3cff */
[----:B------:R-:W3:Y:S01]  /*05e0*/  @P4 LDG.E R19, desc[UR8][R12.64+0x5c] ;  /* 0x00005c080c134981 */ /* 0x000ee2000c1e1900 */
[----:B------:R-:W-:-:S03]  /*05f0*/  @P1 LOP3.LUT R6, R6, R21, RZ, 0x3c, !PT ;  /* 0x0000001506061212 */ /* 0x000fc600078e3cff */
[----:B------:R-:W3:Y:S01]  /*0600*/  @P5 LDG.E R21, desc[UR8][R12.64+0x68] ;  /* 0x000068080c155981 */ /* 0x000ee2000c1e1900 */
[----:B------:R-:W-:-:S03]  /*0610*/  @P1 LOP3.LUT R4, R4, R23, RZ, 0x3c, !PT ;  /* 0x0000001704041212 */ /* 0x000fc600078e3cff */
[----:B------:R-:W3:Y:S01]  /*0620*/  @P5 LDG.E R23, desc[UR8][R12.64+0x70] ;  /* 0x000070080c175981 */ /* 0x000ee2000c1e1900 */
[----:B------:R-:W-:Y:S02]  /*0630*/  @P5 LOP3.LUT R5, R5, R32, RZ, 0x3c, !PT ;  /* 0x0000002005055212 */ /* 0x000fe400078e3cff */
[----:B------:R-:W-:Y:S02]  /*0640*/  @P2 LOP3.LUT R6, R6, R25, RZ, 0x3c, !PT ;  /* 0x0000001906062212 */ /* 0x000fe400078e3cff */
[----:B------:R-:W3:Y:S01]  /*0650*/  @P6 LDG.E R25, desc[UR8][R12.64+0x7c] ;  /* 0x00007c080c196981 */ /* 0x000ee2000c1e1900 */
[----:B------:R-:W-:-:S03]  /*0660*/  @P2 LOP3.LUT R4, R4, R27, RZ, 0x3c, !PT ;  /* 0x0000001b04042212 */ /* 0x000fc600078e3cff */
[----:B------:R-:W3:Y:S01]  /*0670*/  @P6 LDG.E R27, desc[UR8][R12.64+0x84] ;  /* 0x000084080c1b6981 */ /* 0x000ee2000c1e1900 */
[----:B------:R-:W-:Y:S02]  /*0680*/  @P6 LOP3.LUT R5, R5, R34, RZ, 0x3c, !PT ;  /* 0x0000002205056212 */ /* 0x000fe400078e3cff */
[----:B------:R-:W-:Y:S02]  /*0690*/  @P3 LOP3.LUT R6, R6, R29, RZ, 0x3c, !PT ;  /* 0x0000001d06063212 */ /* 0x000fe400078e3cff */
[----:B------:R-:W-:Y:S02]  /*06a0*/  @P3 LOP3.LUT R4, R4, R31, RZ, 0x3c, !PT ;  /* 0x0000001f04043212 */ /* 0x000fe400078e3cff */
[----:B--2---:R-:W-:Y:S02]  /*06b0*/  @P1 LOP3.LUT R3, R3, R18, RZ, 0x3c, !PT ;  /* 0x0000001203031212 */ /* 0x004fe400078e3cff */
[----:B------:R-:W2:Y:S01]  /*06c0*/  @P4 LDG.E R18, desc[UR8][R12.64+0x58] ;  /* 0x000058080c124981 */ /* 0x000ea2000c1e1900 */
[----:B----4-:R-:W-:-:S02]  /*06d0*/  @!P0 LOP3.LUT R7, R7, R16, RZ, 0x3c, !PT ;  /* 0x0000001007078212 */ /* 0x010fc400078e3cff */
[----:B------:R-:W-:Y:S01]  /*06e0*/  LOP3.LUT P0, RZ, R28, 0x80, RZ, 0xc0, !PT ;  /* 0x000000801cff7812 */ /* 0x000fe2000780c0ff */
[----:B------:R-:W4:Y:S01]  /*06f0*/  @P4 LDG.E R16, desc[UR8][R12.64+0x50] ;  /* 0x000050080c104981 */ /* 0x000f22000c1e1900 */
[----:B---3--:R-:W-:Y:S02]  /*0700*/  @P1 LOP3.LUT R7, R7, R20, RZ, 0x3c, !PT ;  /* 0x0000001407071212 */ /* 0x008fe400078e3cff */
[----:B------:R-:W-:Y:S01]  /*0710*/  @P2 LOP3.LUT R3, R3, R22, RZ, 0x3c, !PT ;  /* 0x0000001603032212 */ /* 0x000fe200078e3cff */
[----:B------:R-:W3:Y:S01]  /*0720*/  @P5 LDG.E R20, desc[UR8][R12.64+0x64] ;  /* 0x000064080c145981 */ /* 0x000ee2000c1e1900 */
[----:B------:R-:W-:-:S03]  /*0730*/  @P2 LOP3.LUT R7, R7, R24, RZ, 0x3c, !PT ;  /* 0x0000001807072212 */ /* 0x000fc600078e3cff */
[----:B------:R-:W3:Y:S01]  /*0740*/  @P5 LDG.E R22, desc[UR8][R12.64+0x6c] ;  /* 0x00006c080c165981 */ /* 0x000ee2000c1e1900 */
[----:B------:R-:W-:-:S03]  /*0750*/  @P3 LOP3.LUT R3, R3, R26, RZ, 0x3c, !PT ;  /* 0x0000001a03033212 */ /* 0x000fc600078e3cff */
[----:B------:R-:W3:Y:S01]  /*0760*/  @P6 LDG.E R24, desc[UR8][R12.64+0x78] ;  /* 0x000078080c186981 */ /* 0x000ee2000c1e1900 */
[----:B------:R-:W-:-:S03]  /*0770*/  @P3 LOP3.LUT R7, R7, R30, RZ, 0x3c, !PT ;  /* 0x0000001e07073212 */ /* 0x000fc600078e3cff */
[----:B------:R-:W3:Y:S04]  /*0780*/  @P6 LDG.E R26, desc[UR8][R12.64+0x80] ;  /* 0x000080080c1a6981 */ /* 0x000ee8000c1e1900 */
[----:B------:R-:W3:Y:S04]  /*0790*/  @P0 LDG.E R30, desc[UR8][R12.64+0x8c] ;  /* 0x00008c080c1e0981 */ /* 0x000ee8000c1e1900 */
[----:B------:R-:W3:Y:S04]  /*07a0*/  @P0 LDG.E R29, desc[UR8][R12.64+0x90] ;  /* 0x000090080c1d0981 */ /* 0x000ee8000c1e1900 */
[----:B------:R-:W3:Y:S04]  /*07b0*/  @P0 LDG.E R32, desc[UR8][R12.64+0x94] ;  /* 0x000094080c200981 */ /* 0x000ee8000c1e1900 */
[----:B------:R-:W3:Y:S04]  /*07c0*/  @P0 LDG.E R31, desc[UR8][R12.64+0x98] ;  /* 0x000098080c1f0981 */ /* 0x000ee8000c1e1900 */
[----:B------:R-:W3:Y:S01]  /*07d0*/  @P0 LDG.E R34, desc[UR8][R12.64+0x9c] ;  /* 0x00009c080c220981 */ /* 0x000ee2000c1e1900 */
[----:B------:R-:W-:-:S02]  /*07e0*/  @P4 LOP3.LUT R6, R6, R17, RZ, 0x3c, !PT ;  /* 0x0000001106064212 */ /* 0x000fc400078e3cff */
[----:B------:R-:W-:Y:S02]  /*07f0*/  @P4 LOP3.LUT R4, R4, R19, RZ, 0x3c, !PT ;  /* 0x0000001304044212 */ /* 0x000fe400078e3cff */
[----:B------:R-:W-:Y:S02]  /*0800*/  @P5 LOP3.LUT R6, R6, R21, RZ, 0x3c, !PT ;  /* 0x0000001506065212 */ /* 0x000fe400078e3cff */
[----:B------:R-:W-:Y:S02]  /*0810*/  @P5 LOP3.LUT R4, R4, R23, RZ, 0x3c, !PT ;  /* 0x0000001704045212 */ /* 0x000fe400078e3cff */
[----:B------:R-:W-:Y:S02]  /*0820*/  @P6 LOP3.LUT R6, R6, R25, RZ, 0x3c, !PT ;  /* 0x0000001906066212 */ /* 0x000fe400078e3cff */
[----:B------:R-:W-:Y:S02]  /*0830*/  @P6 LOP3.LUT R4, R4, R27, RZ, 0x3c, !PT ;  /* 0x0000001b04046212 */ /* 0x000fe400078e3cff */
[----:B--2---:R-:W-:-:S02]  /*0840*/  @P4 LOP3.LUT R7, R7, R18, RZ, 0x3c, !PT ;  /* 0x0000001207074212 */ /* 0x004fc400078e3cff */
[----:B----4-:R-:W-:-:S04]  /*0850*/  @P4 LOP3.LUT R3, R3, R16, RZ, 0x3c, !PT ;  /* 0x0000001003034212 */ /* 0x010fc800078e3cff */
[----:B---3--:R-:W-:Y:S02]  /*0860*/  @P5 LOP3.LUT R3, R3, R20, RZ, 0x3c, !PT ;  /* 0x0000001403035212 */ /* 0x008fe400078e3cff */
[----:B------:R-:W-:Y:S02]  /*0870*/  @P5 LOP3.LUT R7, R7, R22, RZ, 0x3c, !PT ;  /* 0x0000001607075212 */ /* 0x000fe400078e3cff */
[----:B------:R-:W-:Y:S02]  /*0880*/  @P6 LOP3.LUT R3, R3, R24, RZ, 0x3c, !PT ;  /* 0x0000001803036212 */ /* 0x000fe400078e3cff */
[----:B------:R-:W-:Y:S02]  /*0890*/  @P6 LOP3.LUT R7, R7, R26, RZ, 0x3c, !PT ;  /* 0x0000001a07076212 */ /* 0x000fe400078e3cff */
[----:B------:R-:W-:Y:S02]  /*08a0*/  @P0 LOP3.LUT R3, R3, R30, RZ, 0x3c, !PT ;  /* 0x0000001e03030212 */ /* 0x000fe400078e3cff */
[----:B------:R-:W-:-:S02]  /*08b0*/  @P0 LOP3.LUT R6, R6, R29, RZ, 0x3c, !PT ;  /* 0x0000001d06060212 */ /* 0x000fc400078e3cff */
[----:B------:R-:W-:Y:S02]  /*08c0*/  @P0 LOP3.LUT R7, R7, R32, RZ, 0x3c, !PT ;  /* 0x0000002007070212 */ /* 0x000fe400078e3cff */
[----:B------:R-:W-:Y:S02]  /*08d0*/  @P0 LOP3.LUT R4, R4, R31, RZ, 0x3c, !PT ;  /* 0x0000001f04040212 */ /* 0x000fe400078e3cff */
[----:B------:R-:W-:Y:S02]  /*08e0*/  @P0 LOP3.LUT R5, R5, R34, RZ, 0x3c, !PT ;  /* 0x0000002205050212 */ /* 0x000fe400078e3cff */
[----:B------:R-:W-:-:S13]  /*08f0*/  R2P PR, R28.B1, 0x7f ;  /* 0x0000007f1c007804 */ /* 0x000fda0000001000 */
[----:B------:R-:W2:Y:S04]  /*0900*/  @P0 LDG.E R17, desc[UR8][R12.64+0xa4] ;  /* 0x0000a4080c110981 */ /* 0x000ea8000c1e1900 */
[----:B------:R-:W3:Y:S04]  /*0910*/  @P0 LDG.E R18, desc[UR8][R12.64+0xa8] ;  /* 0x0000a8080c120981 */ /* 0x000ee8000c1e1900 */
        /* <DEDUP_REMOVED lines=16> */
[----:B--2---:R-:W-:-:S03]  /*0a20*/  @P0 LOP3.LUT R6, R6, R17, RZ, 0x3c, !PT ;  /* 0x0000001106060212 */ /* 0x004fc600078e3cff */
[----:B------:R-:W2:Y:S01]  /*0a30*/  @P1 LDG.E R17, desc[UR8][R12.64+0xb8] ;  /* 0x0000b8080c111981 */ /* 0x000ea2000c1e1900 */
[----:B---3--:R-:W-:-:S03]  /*0a40*/  @P0 LOP3.LUT R7, R7, R18, RZ, 0x3c, !PT ;  /* 0x0000001207070212 */ /* 0x008fc600078e3cff */
[----:B------:R-:W3:Y:S01]  /*0a50*/  @P3 LDG.E R18, desc[UR8][R12.64+0xec] ;  /* 0x0000ec080c123981 */ /* 0x000ee2000c1e1900 */
[----:B----4-:R-:W-:-:S03]  /*0a60*/  @P0 LOP3.LUT R3, R3, R16, RZ, 0x3c, !PT ;  /* 0x0000001003030212 */ /* 0x010fc600078e3cff */
[----:B------:R-:W4:Y:S01]  /*0a70*/  @P4 LDG.E R16, desc[UR8][R12.64+0xf0] ;  /* 0x0000f0080c104981 */ /* 0x000f22000c1e1900 */
[----:B------:R-:W-:-:S03]  /*0a80*/  @P0 LOP3.LUT R5, R5, R20, RZ, 0x3c, !PT ;  /* 0x0000001405050212 */ /* 0x000fc600078e3cff */
[----:B------:R-:W4:Y:S01]  /*0a90*/  @P4 LDG.E R20, desc[UR8][R12.64+0xf8] ;  /* 0x0000f8080c144981 */ /* 0x000f22000c1e1900 */
[----:B------:R-:W-:Y:S02]  /*0aa0*/  @P0 LOP3.LUT R4, R4, R19, RZ, 0x3c, !PT ;  /* 0x0000001304040212 */ /* 0x000fe400078e3cff */
[----:B------:R-:W-:Y:S01]  /*0ab0*/  LOP3.LUT P0, RZ, R28, 0x8000, RZ, 0xc0, !PT ;  /* 0x000080001cff7812 */ /* 0x000fe2000780c0ff */
[----:B------:R-:W4:Y:S01]  /*0ac0*/  @P4 LDG.E R19, desc[UR8][R12.64+0xfc] ;  /* 0x0000fc080c134981 */ /* 0x000f22000c1e1900 */
[----:B------:R-:W-:-:S03]  /*0ad0*/  @P1 LOP3.LUT R3, R3, R22, RZ, 0x3c, !PT ;  /* 0x0000001603031212 */ /* 0x000fc600078e3cff */
        /* <DEDUP_REMOVED lines=8> */
[----:B------:R-:W4:Y:S04]  /*0b60*/  @P5 LDG.E R28, desc[UR8][R12.64+0x114] ;  /* 0x000114080c1c5981 */ /* 0x000f28000c1e1900 */
        /* <DEDUP_REMOVED lines=12> */
[----:B--2---:R-:W-:-:S03]  /*0c30*/  @P1 LOP3.LUT R6, R6, R17, RZ, 0x3c, !PT ;  /* 0x0000001106061212 */ /* 0x004fc600078e3cff */
[----:B------:R-:W2:Y:S01]  /*0c40*/  @P4 LDG.E R17, desc[UR8][R12.64+0xf4] ;  /* 0x0000f4080c114981 */ /* 0x000ea2000c1e1900 */
[----:B------:R-:W-:-:S03]  /*0c50*/  @P2 LOP3.LUT R6, R6, R23, RZ, 0x3c, !PT ;  /* 0x0000001706062212 */ /* 0x000fc600078e3cff */
[----:B------:R-:W2:Y:S01]  /*0c60*/  @P5 LDG.E R23, desc[UR8][R12.64+0x110] ;  /* 0x000110080c175981 */ /* 0x000ea2000c1e1900 */
[----:B---3--:R-:W-:Y:S02]  /*0c70*/  @P3 LOP3.LUT R5, R5, R18, RZ, 0x3c, !PT ;  /* 0x0000001205053212 */ /* 0x008fe400078e3cff */
[----:B------:R-:W-:Y:S01]  /*0c80*/  @P3 LOP3.LUT R6, R6, R27, RZ, 0x3c, !PT ;  /* 0x0000001b06063212 */ /* 0x000fe200078e3cff */
[----:B------:R-:W3:Y:S01]  /*0c90*/  @P6 LDG.E R18, desc[UR8][R12.64+0x128] ;  /* 0x000128080c126981 */ /* 0x000ee2000c1e1900 */
[----:B----4-:R-:W-:-:S03]  /*0ca0*/  @P4 LOP3.LUT R3, R3, R16, RZ, 0x3c, !PT ;  /* 0x0000001003034212 */ /* 0x010fc600078e3cff */
[----:B------:R-:W4:Y:S04]  /*0cb0*/  @P6 LDG.E R27, desc[UR8][R12.64+0x124] ;  /* 0x000124080c1b6981 */ /* 0x000f28000c1e1900 */
[----:B------:R-:W4:Y:S01]  /*0cc0*/  @P0 LDG.E R16, desc[UR8][R12.64+0x134] ;  /* 0x000134080c100981 */ /* 0x000f22000c1e1900 */
[----:B------:R-:W-:Y:S01]  /*0cd0*/  @P3 LOP3.LUT R7, R7, R38, RZ, 0x3c, !PT ;  /* 0x0000002607073212 */ /* 0x000fe200078e3cff */
[----:B------:R-:W-:Y:S01]  /*0ce0*/  UIADD3 UR4, UPT, UPT, UR4, 0x10, URZ ;  /* 0x0000001004047890 */ /* 0x000fe2000fffe0ff */
[----:B------:R-:W-:Y:S02]  /*0cf0*/  @P4 LOP3.LUT R4, R4, R19, RZ, 0x3c, !PT ;  /* 0x0000001304044212 */ /* 0x000fe400078e3cff */
[----:B------:R-:W-:Y:S01]  /*0d00*/  @P4 LOP3.LUT R7, R7, R20, RZ, 0x3c, !PT ;  /* 0x0000001407074212 */ /* 0x000fe200078e3cff */
[----:B------:R-:W-:Y:S01]  /*0d10*/  UISETP.NE.AND UP0, UPT, UR4, 0x20, UPT ;  /* 0x000000200400788c */ /* 0x000fe2000bf05270 */
[----:B------:R-:W-:-:S02]  /*0d20*/  @P4 LOP3.LUT R5, R5, R22, RZ, 0x3c, !PT ;  /* 0x0000001605054212 */ /* 0x000fc400078e3cff */
[----:B------:R-:W-:Y:S02]  /*0d30*/  @P5 LOP3.LUT R7, R7, R26, RZ, 0x3c, !PT ;  /* 0x0000001a07075212 */ /* 0x000fe400078e3cff */
[----:B------:R-:W-:Y:S02]  /*0d40*/  @P5 LOP3.LUT R3, R3, R24, RZ, 0x3c, !PT ;  /* 0x0000001803035212 */ /* 0x000fe400078e3cff */
[----:B------:R-:W-:Y:S02]  /*0d50*/  @P5 LOP3.LUT R5, R5, R28, RZ, 0x3c, !PT ;  /* 0x0000001c05055212 */ /* 0x000fe400078e3cff */
[----:B------:R-:W-:-:S04]  /*0d60*/  @P6 LOP3.LUT R3, R3, R30, RZ, 0x3c, !PT ;  /* 0x0000001e03036212 */ /* 0x000fc800078e3cff */
[----:B------:R-:W-:Y:S02]  /*0d70*/  @P0 LOP3.LUT R3, R3, R34, RZ, 0x3c, !PT ;  /* 0x0000002203030212 */ /* 0x000fe400078e3cff */
[----:B------:R-:W-:Y:S02]  /*0d80*/  @P6 LOP3.LUT R7, R7, R32, RZ, 0x3c, !PT ;  /* 0x0000002007076212 */ /* 0x000fe400078e3cff */
[----:B--2---:R-:W-:-:S04]  /*0d90*/  @P4 LOP3.LUT R6, R6, R17, RZ, 0x3c, !PT ;  /* 0x0000001106064212 */ /* 0x004fc800078e3cff */
[----:B------:R-:W-:Y:S02]  /*0da0*/  @P5 LOP3.LUT R6, R6, R21, RZ, 0x3c, !PT ;  /* 0x0000001506065212 */ /* 0x000fe400078e3cff */
[----:B------:R-:W-:Y:S02]  /*0db0*/  @P5 LOP3.LUT R4, R4, R23, RZ, 0x3c, !PT ;  /* 0x0000001704045212 */ /* 0x000fe400078e3cff */
[----:B------:R-:W-:Y:S02]  /*0dc0*/  @P6 LOP3.LUT R6, R6, R25, RZ, 0x3c, !PT ;  /* 0x0000001906066212 */ /* 0x000fe400078e3cff */
[----:B---3--:R-:W-:Y:S02]  /*0dd0*/  @P6 LOP3.LUT R5, R5, R18, RZ, 0x3c, !PT ;  /* 0x0000001205056212 */ /* 0x008fe400078e3cff */
[----:B----4-:R-:W-:Y:S02]  /*0de0*/  @P6 LOP3.LUT R4, R4, R27, RZ, 0x3c, !PT ;  /* 0x0000001b04046212 */ /* 0x010fe400078e3cff */
[----:B------:R-:W-:-:S02]  /*0df0*/  @P0 LOP3.LUT R6, R6, R29, RZ, 0x3c, !PT ;  /* 0x0000001d06060212 */ /* 0x000fc400078e3cff */
[----:B------:R-:W-:Y:S02]  /*0e00*/  @P0 LOP3.LUT R7, R7, R16, RZ, 0x3c, !PT ;  /* 0x0000001007070212 */ /* 0x000fe400078e3cff */
[----:B------:R-:W-:Y:S02]  /*0e10*/  @P0 LOP3.LUT R5, R5, R36, RZ, 0x3c, !PT ;  /* 0x0000002405050212 */ /* 0x000fe400078e3cff */
[----:B------:R-:W-:Y:S01]  /*0e20*/  @P0 LOP3.LUT R4, R4, R31, RZ, 0x3c, !PT ;  /* 0x0000001f04040212 */ /* 0x000fe200078e3cff */
[----:B------:R-:W-:Y:S06]  /*0e30*/  BRA.U UP0, `(.L_x_2) ;  /* 0xfffffff5004c7547 */ /* 0x000fec000b83ffff */
[----:B------:R-:W-:-:S05]  /*0e40*/  VIADD R14, R14, 0x1 ;  /* 0x000000010e0e7836 */ /* 0x000fca0000000000 */
[----:B------:R-:W-:-:S13]  /*0e50*/  ISETP.NE.AND P0, PT, R14, 0x5, PT ;  /* 0x000000050e00780c */ /* 0x000fda0003f05270 */
[----:B------:R-:W-:Y:S05]  /*0e60*/  @P0 BRA `(.L_x_3) ;  /* 0xfffffff400300947 */ /* 0x000fea000383ffff */
[----:B------:R1:W-:Y:S01]  /*0e70*/  STL [R1+0x4], R3 ;  /* 0x0000040301007387 */ /* 0x0003e20000100800 */
[----:B------:R-:W-:-:S03]  /*0e80*/  UISETP.NE.U32.AND UP0, UPT, UR10, 0x1, UPT ;  /* 0x000000010a00788c */ /* 0x000fc6000bf05070 */
[----:B------:R1:W-:Y:S01]  /*0e90*/  STL.64 [R1+0x8], R6 ;  /* 0x0000080601007387 */ /* 0x0003e20000100a00 */
[----:B------:R-:W-:-:S03]  /*0ea0*/  UISETP.NE.AND.EX UP0, UPT, URZ, URZ, UPT, UP0 ;  /* 0x000000ffff00728c */ /* 0x000fc6000bf05300 */
[----:B------:R1:W-:Y:S06]  /*0eb0*/  STL.64 [R1+0x10], R4 ;  /* 0x0000100401007387 */ /* 0x0003ec0000100a00 */
[----:B------:R-:W-:Y:S05]  /*0ec0*/  BRA.U !UP0, `(.L_x_1) ;  /* 0x0000001908047547 */ /* 0x000fea000b800000 */
[----:B------:R-:W-:Y:S01]  /*0ed0*/  UMOV UR4, URZ ;  /* 0x000000ff00047c82 */ /* 0x000fe20008000000 */
[----:B------:R-:W-:Y:S01]  /*0ee0*/  UMOV UR5, URZ ;  /* 0x000000ff00057c82 */ /* 0x000fe20008000000 */
[----:B------:R-:W-:Y:S02]  /*0ef0*/  IMAD.MOV.U32 R14, RZ, RZ, RZ ;  /* 0x000000ffff0e7224 */ /* 0x000fe400078e00ff */
[----:B-1----:R-:W-:Y:S02]  /*0f00*/  IMAD.MOV.U32 R3, RZ, RZ, RZ ;  /* 0x000000ffff037224 */ /* 0x002fe400078e00ff */
[----:B------:R-:W-:Y:S02]  /*0f10*/  IMAD.U32 R5, RZ, RZ, UR4 ;  /* 0x00000004ff057e24 */ /* 0x000fe4000f8e00ff */
[----:B------:R-:W-:Y:S02]  /*0f20*/  IMAD.U32 R4, RZ, RZ, UR5 ;  /* 0x00000005ff047e24 */ /* 0x000fe4000f8e00ff */
[----:B------:R-:W-:-:S02]  /*0f30*/  IMAD.U32 R7, RZ, RZ, UR4 ;  /* 0x00000004ff077e24 */ /* 0x000fc4000f8e00ff */
[----:B------:R-:W-:-:S07]  /*0f40*/  IMAD.U32 R6, RZ, RZ, UR5 ;  /* 0x00000005ff067e24 */ /* 0x000fce000f8e00ff */
.L_x_5:
[----:B------:R-:W-:-:S06]  /*0f50*/  IMAD R9, R14, 0x4, R1 ;  /* 0x000000040e097824 */ /* 0x000fcc00078e0201 */
[----:B------:R-:W5:Y:S01]  /*0f60*/  LDL R9, [R9+0x4] ;  /* 0x0000040009097983 */ /* 0x000f620000100800 */
[----:B------:R-:W-:Y:S01]  /*0f70*/  IMAD.SHL.U32 R15, R14, 0x20, RZ ;  /* 0x000000200e0f7824 */ /* 0x000fe200078e00ff */
[----:B------:R-:W-:-:S06]  /*0f80*/  UMOV UR4, URZ ;  /* 0x000000ff00047c82 */ /* 0x000fcc0008000000 */
.L_x_4:
        /* <DEDUP_REMOVED lines=181> */
[----:B------:R-:W-:Y:S05]  /*1ae0*/  BRA.U UP0, `(.L_x_1) ;  /* 0x0000000900fc7547 */ /* 0x000fea000b800000 */
[----:B------:R-:W-:Y:S01]  /*1af0*/  UMOV UR4, URZ ;  /* 0x000000ff00047c82 */ /* 0x000fe20008000000 */
[----:B------:R-:W-:Y:S01]  /*1b00*/  UMOV UR5, URZ ;  /* 0x000000ff00057c82 */ /* 0x000fe20008000000 */
[----:B------:R-:W-:Y:S02]  /*1b10*/  IMAD.MOV.U32 R14, RZ, RZ, RZ ;  /* 0x000000ffff0e7224 */ /* 0x000fe400078e00ff */
[----:B--2---:R-:W-:Y:S02]  /*1b20*/  IMAD.MOV.U32 R3, RZ, RZ, RZ ;  /* 0x000000ffff037224 */ /* 0x004fe400078e00ff */
[----:B------:R-:W-:Y:S02]  /*1b30*/  IMAD.U32 R5, RZ, RZ, UR4 ;  /* 0x00000004ff057e24 */ /* 0x000fe4000f8e00ff */
[----:B------:R-:W-:Y:S02]  /*1b40*/  IMAD.U32 R4, RZ, RZ, UR5 ;  /* 0x00000005ff047e24 */ /* 0x000fe4000f8e00ff */
[----:B------:R-:W-:-:S02]  /*1b50*/  IMAD.U32 R7, RZ, RZ, UR4 ;  /* 0x00000004ff077e24 */ /* 0x000fc4000f8e00ff */
[----:B------:R-:W-:-:S07]  /*1b60*/  IMAD.U32 R6, RZ, RZ, UR5 ;  /* 0x00000005ff067e24 */ /* 0x000fce000f8e00ff */
.L_x_7:
[----:B------:R-:W-:-:S06]  /*1b70*/  IMAD R9, R14, 0x4, R1 ;  /* 0x000000040e097824 */ /* 0x000fcc00078e0201 */
[----:B------:R-:W5:Y:S01]  /*1b80*/  LDL R9, [R9+0x4] ;  /* 0x0000040009097983 */ /* 0x000f620000100800 */
[----:B------:R-:W-:Y:S01]  /*1b90*/  IMAD.SHL.U32 R15, R14, 0x20, RZ ;  /* 0x000000200e0f7824 */ /* 0x000fe200078e00ff */
[----:B------:R-:W-:-:S06]  /*1ba0*/  UMOV UR4, URZ ;  /* 0x000000ff00047c82 */ /* 0x000fcc0008000000 */
.L_x_6:
        /* <DEDUP_REMOVED lines=176> */
[----:B------:R3:W-:Y:S04]  /*26b0*/  STL [R1+0x4], R3 ;  /* 0x0000040301007387 */ /* 0x0007e80000100800 */
[----:B------:R3:W-:Y:S04]  /*26c0*/  STL.64 [R1+0x8], R6 ;  /* 0x0000080601007387 */ /* 0x0007e80000100a00 */
[----:B------:R3:W-:Y:S02]  /*26d0*/  STL.64 [R1+0x10], R4 ;  /* 0x0000100401007387 */ /* 0x0007e40000100a00 */
.L_x_1:
[----:B------:R-:W-:Y:S01]  /*26e0*/  UISETP.GT.U32.AND UP0, UPT, UR6, 0x3, UPT ;  /* 0x000000030600788c */ /* 0x000fe2000bf04070 */
[----:B------:R-:W-:Y:S01]  /*26f0*/  VIADD R0, R0, 0x1 ;  /* 0x0000000100007836 */ /* 0x000fe20000000000 */
[----:B------:R-:W-:Y:S02]  /*2700*/  USHF.R.U64 UR4, UR6, 0x2, UR7 ;  /* 0x0000000206047899 */ /* 0x000fe40008001207 */
[----:B------:R-:W-:Y:S02]  /*2710*/  UISETP.GT.U32.AND.EX UP0, UPT, UR7, URZ, UPT, UP0 ;  /* 0x000000ff0700728c */ /* 0x000fe4000bf04100 */
[----:B------:R-:W-:-:S03]  /*2720*/  USHF.R.U32.HI UR5, URZ, 0x2, UR7 ;  /* 0x00000002ff057899 */ /* 0x000fc60008011607 */
[----:B------:R-:W-:-:S04]  /*2730*/  UMOV UR6, UR4 ;  /* 0x0000000400067c82 */ /* 0x000fc80008000000 */
[----:B------:R-:W-:Y:S01]  /*2740*/  UMOV UR7, UR5 ;  /* 0x0000000500077c82 */ /* 0x000fe20008000000 */
[----:B------:R-:W-:Y:S05]  /*2750*/  BRA.U UP0, `(.L_x_8) ;  /* 0xffffffd900cc7547 */ /* 0x000fea000b83ffff */
.L_x_0:
[----:B------:R-:W4:Y:S02]  /*2760*/  LDCU UR4, c[0x0][0x3b0] ;  /* 0x00007600ff0477ac */ /* 0x000f240008000800 */
[----:B----4-:R-:W-:-:S09]  /*2770*/  UISETP.GE.AND UP0, UPT, UR4, 0x1, UPT ;  /* 0x000000010400788c */ /* 0x010fd2000bf06270 */
[----:B------:R-:W-:Y:S05]  /*2780*/  BRA.U !UP0, `(.L_x_9) ;  /* 0x0000000508c07547 */ /* 0x000fea000b800000 */
[----:B------:R-:W4:Y:S01]  /*2790*/  LDC.64 R14, c[0x0][0x390] ;  /* 0x0000e400ff0e7b82 */ /* 0x000f220000000a00 */
[----:B------:R-:W-:Y:S01]  /*27a0*/  BSSY.RECONVERGENT B0, `(.L_x_10) ;  /* 0x000006d000007945 */ /* 0x000fe20003800200 */
[----:B------:R-:W-:Y:S01]  /*27b0*/  IMAD.MOV.U32 R0, RZ, RZ, RZ ;  /* 0x000000ffff007224 */ /* 0x000fe200078e00ff */
[----:B------:R-:W0:Y:S01]  /*27c0*/  LDCU UR4, c[0x0][0x3b0] ;  /* 0x00007600ff0477ac */ /* 0x000e220008000800 */
[----:B------:R-:W-:Y:S02]  /*27d0*/  IMAD.MOV.U32 R20, RZ, RZ, RZ ;  /* 0x000000ffff147224 */ /* 0x000fe400078e00ff */
[----:B------:R-:W-:Y:S02]  /*27e0*/  IMAD.MOV.U32 R9, RZ, RZ, RZ ;  /* 0x000000ffff097224 */ /* 0x000fe400078e00ff */
[----:B------:R-:W5:Y:S08]  /*27f0*/  LDC.64 R16, c[0x0][0x3a0] ;  /* 0x0000e800ff107b82 */ /* 0x000f700000000a00 */
[----:B------:R-:W0:Y:S08]  /*2800*/  LDC.64 R10, c[0x0][0x398] ;  /* 0x0000e600ff0a7b82 */ /* 0x000e300000000a00 */
[----:B------:R-:W0:Y:S01]  /*2810*/  LDC.64 R12, c[0x0][0x3a8] ;  /* 0x0000ea00ff0c7b82 */ /* 0x000e220000000a00 */
[----:B----4-:R-:W-:-:S04]  /*2820*/  IMAD.WIDE R14, R8, 0x4, R14 ;  /* 0x00000004080e7825 */ /* 0x010fc800078e020e */
[----:B-----5:R-:W-:-:S07]  /*2830*/  IMAD.WIDE R16, R8, 0x4, R16 ;  /* 0x0000000408107825 */ /* 0x020fce00078e0210 */
.L_x_18:
[----:B0-----:R-:W-:Y:S01]  /*2840*/  IMAD.WIDE R22, R8, 0x4, R10 ;  /* 0x0000000408167825 */ /* 0x001fe200078e020a */
[----:B------:R0:W5:Y:S04]  /*2850*/  LDG.E R18, desc[UR8][R14.64] ;  /* 0x000000080e127981 */ /* 0x000168000c1e1900 */
[----:B------:R0:W5:Y:S01]  /*2860*/  LDG.E R19, desc[UR8][R22.64] ;  /* 0x0000000816137981 */ /* 0x000162000c1e1900 */
[----:B------:R-:W-:Y:S01]  /*2870*/  ISETP.NE.AND P0, PT, R0, 0x1, PT ;  /* 0x000000010000780c */ /* 0x000fe20003f05270 */
[----:B------:R-:W-:Y:S01]  /*2880*/  BSSY.RECONVERGENT B1, `(.L_x_11) ;  /* 0x000004d000017945 */ /* 0x000fe20003800200 */
[----:B------:R-:W-:Y:S02]  /*2890*/  IMAD.MOV.U32 R24, RZ, RZ, R20 ;  /* 0x000000ffff187224 */ /* 0x000fe400078e0014 */
[----:B------:R-:W-:-:S09]  /*28a0*/  IMAD.MOV.U32 R0, RZ, RZ, RZ ;  /* 0x000000ffff007224 */ /* 0x000fd200078e00ff */
[----:B0-----:R-:W-:Y:S05]  /*28b0*/  @!P0 BRA `(.L_x_12) ;  /* 0x0000000400248947 */ /* 0x001fea0003800000 */
[----:B------:R-:W-:Y:S01]  /*28c0*/  SHF.R.U32.HI R0, RZ, 0x2, R3 ;  /* 0x00000002ff007819 */ /* 0x000fe20000011603 */
[----:B------:R-:W-:Y:S01]  /*28d0*/  IMAD.MOV.U32 R25, RZ, RZ, 0x3e055027 ;  /* 0x3e055027ff197424 */ /* 0x000fe200078e00ff */
[----:B------:R-:W-:Y:S02]  /*28e0*/  BSSY.RECONVERGENT B2, `(.L_x_13) ;  /* 0x000003b000027945 */ /* 0x000fe40003800200 */
[----:B------:R-:W-:Y:S01]  /*28f0*/  LOP3.LUT R0, R0, R3, RZ, 0x3c, !PT ;  /* 0x0000000300007212 */ /* 0x000fe200078e3cff */
[----:B-123--:R-:W-:-:S04]  /*2900*/  IMAD.SHL.U32 R3, R5, 0x10, RZ ;  /* 0x0000001005037824 */ /* 0x00efc800078e00ff */
[----:B------:R-:W-:-:S05]  /*2910*/  IMAD.SHL.U32 R20, R0, 0x2, RZ ;  /* 0x0000000200147824 */ /* 0x000fca00078e00ff */
[----:B------:R-:W-:Y:S01]  /*2920*/  LOP3.LUT R20, R0, R20, R3, 0x96, !PT ;  /* 0x0000001400147212 */ /* 0x000fe200078e9603 */
[----:B------:R-:W-:-:S03]  /*2930*/  IMAD.MOV.U32 R3, RZ, RZ, 0x2f800000 ;  /* 0x2f800000ff037424 */ /* 0x000fc600078e00ff */
[----:B------:R-:W-:-:S04]  /*2940*/  LOP3.LUT R21, R20, R5, RZ, 0x3c, !PT ;  /* 0x0000000514157212 */ /* 0x000fc800078e3cff */
[C---:B------:R-:W-:Y:S01]  /*2950*/  IADD3 R0, PT, PT, R2.reuse, 0x587c5, R21 ;  /* 0x000587c502007810 */ /* 0x040fe20007ffe015 */
[----:B------:R-:W-:-:S03]  /*2960*/  VIADD R2, R2, 0xb0f8a ;  /* 0x000b0f8a02027836 */ /* 0x000fc60000000000 */
[----:B------:R-:W-:-:S05]  /*2970*/  I2FP.F32.U32 R0, R0 ;  /* 0x0000000000007245 */ /* 0x000fca0000201000 */
[----:B------:R-:W-:-:S05]  /*2980*/  FFMA R0, R0, R3, 1.1641532182693481445e-10 ;  /* 0x2f00000000007423 */ /* 0x000fca0000000003 */
[----:B------:R-:W-:-:S13]  /*2990*/  FSETP.GEU.AND P0, PT, R0, 1.175494350822287508e-38, PT ;  /* 0x008000000000780b */ /* 0x000fda0003f0e000 */
[----:B------:R-:W-:-:S04]  /*29a0*/  @!P0 FMUL R0, R0, 8388608 ;  /* 0x4b00000000008820 */ /* 0x000fc80000400000 */
[----:B------:R-:W-:-:S05]  /*29b0*/  VIADD R3, R0, 0xc0d55555 ;  /* 0xc0d5555500037836 */ /* 0x000fca0000000000 */
[----:B------:R-:W-:-:S04]  /*29c0*/  LOP3.LUT R23, R3, 0xff800000, RZ, 0xc0, !PT ;  /* 0xff80000003177812 */ /* 0x000fc800078ec0ff */
[----:B------:R-:W-:Y:S01]  /*29d0*/  I2FP.F32.S32 R20, R23 ;  /* 0x0000001700147245 */ /* 0x000fe20000201400 */
[----:B------:R-:W-:Y:S02]  /*29e0*/  IMAD.IADD R3, R0, 0x1, -R23 ;  /* 0x0000000100037824 */ /* 0x000fe400078e0a17 */
[----:B------:R-:W-:Y:S02]  /*29f0*/  IMAD.MOV.U32 R23, RZ, RZ, 0x7f800000 ;  /* 0x7f800000ff177424 */ /* 0x000fe400078e00ff */
[----:B------:R-:W-:-:S04]  /*2a00*/  FADD R22, R3, -1 ;  /* 0xbf80000003167421 */ /* 0x000fc80000000000 */
[----:B------:R-:W-:-:S04]  /*2a10*/  FFMA R3, R22, -R25, 0.14084610342979431152 ;  /* 0x3e1039f616037423 */ /* 0x000fc80000000819 */
[----:B------:R-:W-:-:S04]  /*2a20*/  FFMA R3, R22, R3, -0.12148627638816833496 ;  /* 0xbdf8cdcc16037423 */ /* 0x000fc80000000003 */
[----:B------:R-:W-:-:S04]  /*2a30*/  FFMA R3, R22, R3, 0.13980610668659210205 ;  /* 0x3e0f295516037423 */ /* 0x000fc80000000003 */
[----:B------:R-:W-:-:S04]  /*2a40*/  FFMA R3, R22, R3, -0.16684235632419586182 ;  /* 0xbe2ad8b916037423 */ /* 0x000fc80000000003 */
[----:B------:R-:W-:-:S04]  /*2a50*/  FFMA R3, R22, R3, 0.20012299716472625732 ;  /* 0x3e4ced0b16037423 */ /* 0x000fc80000000003 */
[----:B------:R-:W-:-:S04]  /*2a60*/  FFMA R3, R22, R3, -0.24999669194221496582 ;  /* 0xbe7fff2216037423 */ /* 0x000fc80000000003 */
[----:B------:R-:W-:-:S04]  /*2a70*/  FFMA R3, R22, R3, 0.33333182334899902344 ;  /* 0x3eaaaa7816037423 */ /* 0x000fc80000000003 */
[----:B------:R-:W-:Y:S01]  /*2a80*/  FFMA R25, R22, R3, -0.5 ;  /* 0xbf00000016197423 */ /* 0x000fe20000000003 */
[----:B------:R-:W-:Y:S02]  /*2a90*/  FSEL R3, RZ, -23, P0 ;  /* 0xc1b80000ff037808 */ /* 0x000fe40000000000 */
[----:B------:R-:W-:Y:S01]  /*2aa0*/  ISETP.GT.U32.AND P0, PT, R0, 0x7f7fffff, PT ;  /* 0x7f7fffff0000780c */ /* 0x000fe20003f04070 */
[----:B------:R-:W-:Y:S02]  /*2ab0*/  FMUL R25, R22, R25 ;  /* 0x0000001916197220 */ /* 0x000fe40000400000 */
[----:B------:R-:W-:Y:S01]  /*2ac0*/  FFMA R20, R20, 1.1920928955078125e-07, R3 ;  /* 0x3400000014147823 */ /* 0x000fe20000000003 */
[----:B------:R-:W-:Y:S01]  /*2ad0*/  SHF.R.U32.HI R3, RZ, 0x2, R6 ;  /* 0x00000002ff037819 */ /* 0x000fe20000011606 */
[----:B------:R-:W-:-:S03]  /*2ae0*/  FFMA R25, R22, R25, R22 ;  /* 0x0000001916197223 */ /* 0x000fc60000000016 */
[----:B------:R-:W-:Y:S01]  /*2af0*/  LOP3.LUT R3, R3, R6, RZ, 0x3c, !PT ;  /* 0x0000000603037212 */ /* 0x000fe200078e3cff */
[----:B------:R-:W-:Y:S01]  /*2b00*/  FFMA R25, R20, 0.69314718246459960938, R25 ;  /* 0x3f31721814197823 */ /* 0x000fe20000000019 */
[----:B------:R-:W-:-:S03]  /*2b10*/  IMAD.SHL.U32 R6, R21, 0x10, RZ ;  /* 0x0000001015067824 */ /* 0x000fc600078e00ff */
[C---:B------:R-:W-:Y:S01]  /*2b20*/  @P0 FFMA R25, R0.reuse, R23, +INF ;  /* 0x7f80000000190423 */ /* 0x040fe20000000017 */
[----:B------:R-:W-:Y:S01]  /*2b30*/  FSETP.NEU.AND P0, PT, R0, RZ, PT ;  /* 0x000000ff0000720b */ /* 0x000fe20003f0d000 */
[----:B------:R-:W-:Y:S02]  /*2b40*/  IMAD.SHL.U32 R20, R3, 0x2, RZ ;  /* 0x0000000203147824 */ /* 0x000fe400078e00ff */
[----:B------:R-:W-:-:S03]  /*2b50*/  FMUL R25, R25, -2 ;  /* 0xc000000019197820 */ /* 0x000fc60000400000 */
[----:B------:R-:W-:Y:S02]  /*2b60*/  LOP3.LUT R6, R3, R20, R6, 0x96, !PT ;  /* 0x0000001403067212 */ /* 0x000fe400078e9606 */
[----:B------:R-:W-:Y:S02]  /*2b70*/  FSEL R25, R25, +INF , P0 ;  /* 0x7f80000019197808 */ /* 0x000fe40000000000 */
[----:B------:R-:W-:Y:S02]  /*2b80*/  LOP3.LUT R23, R6, R21, RZ, 0x3c, !PT ;  /* 0x0000001506177212 */ /* 0x000fe400078e3cff */
[----:B------:R0:W1:Y:S01]  /*2b90*/  MUFU.RSQ R6, R25 ;  /* 0x0000001900067308 */ /* 0x0000620000001400 */
[----:B------:R-:W-:Y:S02]  /*2ba0*/  VIADD R3, R25, 0xf3000000 ;  /* 0xf300000019037836 */ /* 0x000fe40000000000 */
[----:B------:R-:W-:-:S03]  /*2bb0*/  IMAD.IADD R0, R23, 0x1, R2 ;  /* 0x0000000117007824 */ /* 0x000fc600078e0202 */
[----:B------:R-:W-:Y:S01]  /*2bc0*/  ISETP.GT.U32.AND P0, PT, R3, 0x727fffff, PT ;  /* 0x727fffff0300780c */ /* 0x000fe20003f04070 */
[----:B------:R-:W-:Y:S01]  /*2bd0*/  IMAD.MOV.U32 R3, RZ, RZ, 0x30c90fdb ;  /* 0x30c90fdbff037424 */ /* 0x000fe200078e00ff */
[----:B------:R-:W-:-:S05]  /*2be0*/  I2FP.F32.U32 R0, R0 ;  /* 0x0000000000007245 */ /* 0x000fca0000201000 */
[----:B------:R-:W-:-:S06]  /*2bf0*/  FFMA R3, R0, R3, 7.314590599882819788e-10 ;  /* 0x30490fdb00037423 */ /* 0x000fcc0000000003 */
[----:B01----:R-:W-:Y:S05]  /*2c00*/  @!P0 BRA `(.L_x_14) ;  /* 0x0000000000108947 */ /* 0x003fea0003800000 */
[----:B------:R-:W-:-:S07]  /*2c10*/  MOV R24, 0x2c30 ;  /* 0x00002c3000187802 */ /* 0x000fce0000000f00 */
[----:B-----5:R-:W-:Y:S05]  /*2c20*/  CALL.REL.NOINC `($__internal_1_$__cuda_sm20_sqrt_rn_f32_slowpath) ;  /* 0x0000003000347944 */ /* 0x020fea0003c00000 */
[----:B------:R-:W-:Y:S01]  /*2c30*/  IMAD.MOV.U32 R20, RZ, RZ, R6 ;  /* 0x000000ffff147224 */ /* 0x000fe200078e0006 */
[----:B------:R-:W-:Y:S06]  /*2c40*/  BRA `(.L_x_15) ;  /* 0x0000000000107947 */ /* 0x000fec0003800000 */
.L_x_14:
[----:B------:R-:W-:Y:S01]  /*2c50*/  FMUL.FTZ R20, R25, R6 ;  /* 0x0000000619147220 */ /* 0x000fe20000410000 */
[----:B------:R-:W-:-:S03]  /*2c60*/  FMUL.FTZ R0, R6, 0.5 ;  /* 0x3f00000006007820 */ /* 0x000fc60000410000 */
[----:B------:R-:W-:-:S04]  /*2c70*/  FFMA R25, -R20, R20, R25 ;  /* 0x0000001414197223 */ /* 0x000fc80000000119 */
[----:B------:R-:W-:-:S07]  /*2c80*/  FFMA R20, R25, R0, R20 ;  /* 0x0000000019147223 */ /* 0x000fce0000000014 */
.L_x_15:
[----:B------:R-:W-:Y:S05]  /*2c90*/  BSYNC.RECONVERGENT B2 ;  /* 0x0000000000027941 */ /* 0x000fea0003800200 */
.L_x_13:
[----:B------:R-:W-:Y:S01]  /*2ca0*/  FMUL.RZ R22, R3, 0.15915493667125701904 ;  /* 0x3e22f98303167820 */ /* 0x000fe2000040c000 */
[----:B------:R-:W-:Y:S02]  /*2cb0*/  IMAD.MOV.U32 R6, RZ, RZ, R4 ;  /* 0x000000ffff067224 */ /* 0x000fe400078e0004 */
[----:B------:R-:W-:Y:S01]  /*2cc0*/  IMAD.MOV.U32 R0, RZ, RZ, 0x1 ;  /* 0x00000001ff007424 */ /* 0x000fe200078e00ff */
[----:B------:R-:W0:Y:S01]  /*2cd0*/  MUFU.SIN R3, R22 ;  /* 0x0000001600037308 */ /* 0x000e220000000400 */
[----:B------:R-:W-:-:S07]  /*2ce0*/  IMAD.MOV.U32 R4, RZ, RZ, R21 ;  /* 0x000000ffff047224 */ /* 0x000fce00078e0015 */
[----:B------:R-:W1:Y:S01]  /*2cf0*/  MUFU.COS R25, R22 ;  /* 0x0000001600197308 */ /* 0x000e620000000000 */
[-C--:B0-----:R-:W-:Y:S01]  /*2d00*/  FMUL R24, R3, R20.reuse ;  /* 0x0000001403187220 */ /* 0x081fe20000400000 */
[----:B------:R-:W-:Y:S02]  /*2d10*/  IMAD.MOV.U32 R3, RZ, RZ, R7 ;  /* 0x000000ffff037224 */ /* 0x000fe400078e0007 */
[----:B------:R-:W-:Y:S02]  /*2d20*/  IMAD.MOV.U32 R7, RZ, RZ, R5 ;  /* 0x000000ffff077224 */ /* 0x000fe400078e0005 */
[----:B------:R-:W-:Y:S02]  /*2d30*/  IMAD.MOV.U32 R5, RZ, RZ, R23 ;  /* 0x000000ffff057224 */ /* 0x000fe400078e0017 */
[----:B-1----:R-:W-:-:S07]  /*2d40*/  FMUL R20, R25, R20 ;  /* 0x0000001419147220 */ /* 0x002fce0000400000 */
.L_x_12:
[----:B------:R-:W-:Y:S05]  /*2d50*/  BSYNC.RECONVERGENT B1 ;  /* 0x0000000000017941 */ /* 0x000fea0003800200 */
.L_x_11:
[----:B------:R-:W4:Y:S01]  /*2d60*/  LDG.E R21, desc[UR8][R16.64] ;  /* 0x0000000810157981 */ /* 0x000f22000c1e1900 */
[----:B-----5:R-:W-:Y:S01]  /*2d70*/  FFMA R25, R19, R24, R18 ;  /* 0x0000001813197223 */ /* 0x020fe20000000012 */
[----:B------:R-:W-:Y:S01]  /*2d80*/  BSSY.RECONVERGENT B1, `(.L_x_16) ;  /* 0x000000c000017945 */ /* 0x000fe20003800200 */
[----:B------:R-:W-:Y:S01]  /*2d90*/  PLOP3.LUT P0, PT, PT, PT, PT, 0x80, 0x8 ;  /* 0x000000000008781c */ /* 0x000fe20003f0f070 */
[----:B------:R-:W-:Y:S02]  /*2da0*/  VIADD R9, R9, 0x1 ;  /* 0x0000000109097836 */ /* 0x000fe40000000000 */
[----:B----4-:R-:W-:-:S13]  /*2db0*/  FSETP.GT.AND P1, PT, R25, R21, PT ;  /* 0x000000151900720b */ /* 0x010fda0003f24000 */
[----:B------:R-:W-:Y:S05]  /*2dc0*/  @!P1 BRA `(.L_x_17) ;  /* 0x00000000001c9947 */ /* 0x000fea0003800000 */
[----:B------:R-:W-:-:S06]  /*2dd0*/  IMAD.WIDE R18, R8, 0x4, R12 ;  /* 0x0000000408127825 */ /* 0x000fcc00078e020c */
[----:B------:R-:W4:Y:S02]  /*2de0*/  LDG.E R18, desc[UR8][R18.64] ;  /* 0x0000000812127981 */ /* 0x000f24000c1e1900 */
[----:B----4-:R-:W-:-:S13]  /*2df0*/  FSETP.GEU.AND P1, PT, R25, R18, PT ;  /* 0x000000121900720b */ /* 0x010fda0003f2e000 */
[----:B------:R-:W0:Y:S01]  /*2e00*/  @!P1 LDC.64 R22, c[0x0][0x380] ;  /* 0x0000e000ff169b82 */ /* 0x000e220000000a00 */
[----:B------:R-:W-:Y:S01]  /*2e10*/  @!P1 PLOP3.LUT P0, PT, PT, PT, PT, 0x8, 0x80 ;  /* 0x000000000080981c */ /* 0x000fe20003f0e170 */
[----:B0-----:R-:W-:-:S05]  /*2e20*/  @!P1 IMAD.WIDE R22, R8, 0x4, R22 ;  /* 0x0000000408169825 */ /* 0x001fca00078e0216 */
[----:B------:R0:W-:Y:S07]  /*2e30*/  @!P1 STG.E desc[UR8][R22.64], R25 ;  /* 0x0000001916009986 */ /* 0x0001ee000c101908 */
.L_x_17:
[----:B------:R-:W-:Y:S05]  /*2e40*/  BSYNC.RECONVERGENT B1 ;  /* 0x0000000000017941 */ /* 0x000fea0003800200 */
.L_x_16:
[----:B------:R-:W-:-:S13]  /*2e50*/  ISETP.LT.AND P1, PT, R9, UR4, PT ;  /* 0x0000000409007c0c */ /* 0x000fda000bf21270 */
[----:B------:R-:W-:Y:S05]  /*2e60*/  @P0 BRA P1, `(.L_x_18) ;  /* 0xfffffff800740947 */ /* 0x000fea000083ffff */
[----:B------:R-:W-:Y:S05]  /*2e70*/  BSYNC.RECONVERGENT B0 ;  /* 0x0000000000007941 */ /* 0x000fea0003800200 */
.L_x_10:
[----:B------:R-:W-:Y:S05]  /*2e80*/  @!P0 EXIT ;  /* 0x000000000000894d */ /* 0x000fea0003800000 */
.L_x_9:
[----:B------:R-:W4:Y:S08]  /*2e90*/  LDC.64 R10, c[0x0][0x3a0] ;  /* 0x0000e800ff0a7b82 */ /* 0x000f300000000a00 */
[----:B------:R-:W0:Y:S08]  /*2ea0*/  LDC.64 R12, c[0x0][0x390] ;  /* 0x0000e400ff0c7b82 */ /* 0x000e300000000a00 */
[----:B------:R-:W1:Y:S01]  /*2eb0*/  LDC.64 R18, c[0x0][0x3a8] ;  /* 0x0000ea00ff127b82 */ /* 0x000e620000000a00 */
[----:B----4-:R-:W-:-:S05]  /*2ec0*/  IMAD.WIDE R14, R8, 0x4, R10 ;  /* 0x00000004080e7825 */ /* 0x010fca00078e020a */
[----:B------:R-:W4:Y:S01]  /*2ed0*/  LDG.E R0, desc[UR8][R14.64] ;  /* 0x000000080e007981 */ /* 0x000f22000c1e1900 */
[C---:B0-----:R-:W-:Y:S02]  /*2ee0*/  IMAD.WIDE R16, R8.reuse, 0x4, R12 ;  /* 0x0000000408107825 */ /* 0x041fe400078e020c */
[----:B------:R-:W0:Y:S03]  /*2ef0*/  LDC.64 R12, c[0x0][0x398] ;  /* 0x0000e600ff0c7b82 */ /* 0x000e260000000a00 */
[----:B------:R-:W4:Y:S01]  /*2f00*/  LDG.E R9, desc[UR8][R16.64] ;  /* 0x0000000810097981 */ /* 0x000f22000c1e1900 */
[----:B-1----:R-:W-:-:S06]  /*2f10*/  IMAD.WIDE R10, R8, 0x4, R18 ;  /* 0x00000004080a7825 */ /* 0x002fcc00078e0212 */
[----:B------:R1:W5:Y:S01]  /*2f20*/  LDG.E R10, desc[UR8][R10.64] ;  /* 0x000000080a0a7981 */ /* 0x000362000c1e1900 */
[----:B------:R-:W-:Y:S01]  /*2f30*/  BSSY.RECONVERGENT B1, `(.L_x_19) ;  /* 0x00002ab000017945 */ /* 0x000fe20003800200 */
[----:B0-----:R-:W-:-:S04]  /*2f40*/  IMAD.WIDE R12, R8, 0x4, R12 ;  /* 0x00000004080c7825 */ /* 0x001fc800078e020c */
[----:B-1--4-:R-:W-:-:S07]  /*2f50*/  FADD R0, R0, -R9 ;  /* 0x8000000900007221 */ /* 0x012fce0000000000 */
.L_x_66:
[----:B-----5:R-:W-:Y:S01]  /*2f60*/  FADD R11, -R9, R10 ;  /* 0x0000000a090b7221 */ /* 0x020fe20000000100 */
[----:B------:R-:W-:Y:S01]  /*2f70*/  BSSY.RELIABLE B0, `(.L_x_20) ;  /* 0x00002a5000007945 */ /* 0x000fe20003800100 */
[----:B------:R-:W-:Y:S02]  /*2f80*/  IMAD.MOV.U32 R14, RZ, RZ, R3 ;  /* 0x000000ffff0e7224 */ /* 0x000fe400078e0003 */
[----:B--23--:R-:W-:Y:S01]  /*2f90*/  IMAD.MOV.U32 R3, RZ, RZ, R7 ;  /* 0x000000ffff037224 */ /* 0x00cfe200078e0007 */
[----:B------:R-:W-:Y:S01]  /*2fa0*/  FSETP.GEU.AND P0, PT, |R0|, |R11|, PT ;  /* 0x4000000b0000720b */ /* 0x000fe20003f0e200 */
[----:B------:R-:W-:Y:S02]  /*2fb0*/  IMAD.MOV.U32 R11, RZ, RZ, R6 ;  /* 0x000000ffff0b7224 */ /* 0x000fe400078e0006 */
[----:B------:R-:W-:Y:S02]  /*2fc0*/  IMAD.MOV.U32 R6, RZ, RZ, R4 ;  /* 0x000000ffff067224 */ /* 0x000fe400078e0004 */
[----:B------:R-:W-:-:S08]  /*2fd0*/  IMAD.MOV.U32 R7, RZ, RZ, R5 ;  /* 0x000000ffff077224 */ /* 0x000fd000078e0005 */
[----:B------:R-:W-:Y:S05]  /*2fe0*/  @P0 BRA `(.L_x_21) ;  /* 0x0000001400400947 */ /* 0x000fea0003800000 */
[----:B------:R-:W2:Y:S01]  /*2ff0*/  LDG.E R15, desc[UR8][R12.64] ;  /* 0x000000080c0f7981 */ /* 0x000ea2000c1e1900 */
[----:B------:R-:W-:Y:S01]  /*3000*/  BSSY.RECONVERGENT B2, `(.L_x_22) ;  /* 0x000000e000027945 */ /* 0x000fe20003800200 */
[----:B--2---:R-:W0:Y:S08]  /*3010*/  MUFU.RCP R4, R15 ;  /* 0x0000000f00047308 */ /* 0x004e300000001000 */
[----:B------:R-:W1:Y:S01]  /*3020*/  FCHK P0, R0, R15 ;  /* 0x0000000f00007302 */ /* 0x000e620000000000 */
[----:B0-----:R-:W-:-:S04]  /*3030*/  FFMA R5, -R15, R4, 1 ;  /* 0x3f8000000f057423 */ /* 0x001fc80000000104 */
[----:B------:R-:W-:-:S04]  /*3040*/  FFMA R5, R4, R5, R4 ;  /* 0x0000000504057223 */ /* 0x000fc80000000004 */
[----:B------:R-:W-:-:S04]  /*3050*/  FFMA R4, R0, R5, RZ ;  /* 0x0000000500047223 */ /* 0x000fc800000000ff */
[----:B------:R-:W-:-:S04]  /*3060*/  FFMA R16, -R15, R4, R0 ;  /* 0x000000040f107223 */ /* 0x000fc80000000100 */
[----:B------:R-:W-:Y:S01]  /*3070*/  FFMA R5, R5, R16, R4 ;  /* 0x0000001005057223 */ /* 0x000fe20000000004 */
[----:B-1----:R-:W-:Y:S06]  /*3080*/  @!P0 BRA `(.L_x_23) ;  /* 0x0000000000148947 */ /* 0x002fec0003800000 */
[----:B------:R-:W-:Y:S01]  /*3090*/  IMAD.MOV.U32 R17, RZ, RZ, R0 ;  /* 0x000000ffff117224 */ /* 0x000fe200078e0000 */
[----:B------:R-:W-:Y:S01]  /*30a0*/  MOV R18, 0x30d0 ;  /* 0x000030d000127802 */ /* 0x000fe20000000f00 */
[----:B------:R-:W-:-:S07]  /*30b0*/  IMAD.MOV.U32 R16, RZ, RZ, R15 ;  /* 0x000000ffff107224 */ /* 0x000fce00078e000f */
[----:B------:R-:W-:Y:S05]  /*30c0*/  CALL.REL.NOINC `($__internal_2_$__cuda_sm3x_div_rn_noftz_f32_slowpath) ;  /* 0x0000002c00647944 */ /* 0x000fea0003c00000 */
[----:B------:R-:W-:-:S07]  /*30d0*/  IMAD.MOV.U32 R5, RZ, RZ, R17 ;  /* 0x000000ffff057224 */ /* 0x000fce00078e0011 */
.L_x_23:
[----:B------:R-:W-:Y:S05]  /*30e0*/  BSYNC.RECONVERGENT B2 ;  /* 0x0000000000027941 */ /* 0x000fea0003800200 */
.L_x_22:
[----:B------:R-:W0:Y:S01]  /*30f0*/  F2F.F64.F32 R16, |R5| ;  /* 0x4000000500107310 */ /* 0x000e220000201800 */
[----:B------:R-:W-:Y:S01]  /*3100*/  BSSY.RECONVERGENT B2, `(.L_x_24) ;  /* 0x0000004000027945 */ /* 0x000fe20003800200 */
[----:B------:R-:W-:Y:S01]  /*3110*/  MOV R34, 0x3140 ;  /* 0x0000314000227802 */ /* 0x000fe20000000f00 */
[----:B0-----:R-:W-:-:S11]  /*3120*/  DADD R28, -RZ, |R16| ;  /* 0x00000000ff1c7229 */ /* 0x001fd60000000510 */
[----:B------:R-:W-:Y:S05]  /*3130*/  CALL.REL.NOINC `($rtruncnorm_kernel$__internal_accurate_pow) ;  /* 0x0000003000e47944 */ /* 0x000fea0003c00000 */
[----:B------:R-:W-:Y:S05]  /*3140*/  BSYNC.RECONVERGENT B2 ;  /* 0x0000000000027941 */ /* 0x000fea0003800200 */
.L_x_24:
[----:B------:R-:W-:Y:S01]  /*3150*/  DADD R20, R16, 2 ;  /* 0x4000000010147429 */ /* 0x000fe20000000000 */
[----:B------:R-:W-:Y:S01]  /*3160*/  FSETP.NEU.AND P0, PT, |R5|, RZ, PT ;  /* 0x000000ff0500720b */ /* 0x000fe20003f0d200 */
[----:B------:R-:W-:Y:S03]  /*3170*/  BSSY.RECONVERGENT B2, `(.L_x_25) ;  /* 0x000000c000027945 */ /* 0x000fe60003800200 */
[----:B------:R-:W-:Y:S02]  /*3180*/  FSEL R26, R19, RZ, P0 ;  /* 0x000000ff131a7208 */ /* 0x000fe40000000000 */
[----:B------:R-:W-:-:S03]  /*3190*/  FSEL R27, R18, RZ, P0 ;  /* 0x000000ff121b7208 */ /* 0x000fc60000000000 */
[----:B------:R-:W-:-:S04]  /*31a0*/  LOP3.LUT R20, R21, 0x7ff00000, RZ, 0xc0, !PT ;  /* 0x7ff0000015147812 */ /* 0x000fc800078ec0ff */
[----:B------:R-:W-:-:S13]  /*31b0*/  ISETP.NE.AND P1, PT, R20, 0x7ff00000, PT ;  /* 0x7ff000001400780c */ /* 0x000fda0003f25270 */
[----:B------:R-:W-:Y:S05]  /*31c0*/  @P1 BRA `(.L_x_26) ;  /* 0x0000000000181947 */ /* 0x000fea0003800000 */
[----:B------:R-:W-:-:S13]  /*31d0*/  FSETP.NAN.AND P0, PT, |R5|, |R5|, PT ;  /* 0x400000050500720b */ /* 0x000fda0003f08200 */
[----:B------:R-:W-:Y:S01]  /*31e0*/  @P0 DADD R26, R16, 2 ;  /* 0x40000000101a0429 */ /* 0x000fe20000000000 */
[----:B------:R-:W-:Y:S10]  /*31f0*/  @P0 BRA `(.L_x_26) ;  /* 0x00000000000c0947 */ /* 0x000ff40003800000 */
[----:B------:R-:W-:-:S14]  /*3200*/  DSETP.NEU.AND P0, PT, |R16|, +INF , PT ;  /* 0x7ff000001000742a */ /* 0x000fdc0003f0d200 */
[----:B------:R-:W-:Y:S02]  /*3210*/  @!P0 IMAD.MOV.U32 R26, RZ, RZ, 0x0 ;  /* 0x00000000ff1a8424 */ /* 0x000fe400078e00ff */
[----:B------:R-:W-:-:S07]  /*3220*/  @!P0 IMAD.MOV.U32 R27, RZ, RZ, 0x7ff00000 ;  /* 0x7ff00000ff1b8424 */ /* 0x000fce00078e00ff */
.L_x_26:
[----:B------:R-:W-:Y:S05]  /*3230*/  BSYNC.RECONVERGENT B2 ;  /* 0x0000000000027941 */ /* 0x000fea0003800200 */
.L_x_25:
[----:B------:R-:W-:Y:S01]  /*3240*/  DADD R26, R26, 4 ;  /* 0x401000001a1a7429 */ /* 0x000fe20000000000 */
[----:B------:R-:W-:Y:S01]  /*3250*/  IMAD.MOV.U32 R30, RZ, RZ, 0x0 ;  /* 0x00000000ff1e7424 */ /* 0x000fe200078e00ff */
[----:B------:R-:W-:Y:S01]  /*3260*/  BSSY.RECONVERGENT B2, `(.L_x_27) ;  /* 0x0000017000027945 */ /* 0x000fe20003800200 */
[----:B------:R-:W-:Y:S01]  /*3270*/  IMAD.MOV.U32 R31, RZ, RZ, 0x3fd80000 ;  /* 0x3fd80000ff1f7424 */ /* 0x000fe200078e00ff */
[----:B------:R-:W-:Y:S02]  /*3280*/  FSETP.NEU.AND P0, PT, |R5|, 1, PT ;  /* 0x3f8000000500780b */ /* 0x000fe40003f0d200 */
[----:B------:R-:W0:Y:S04]  /*3290*/  MUFU.RSQ64H R21, R27 ;  /* 0x0000001b00157308 */ /* 0x000e280000001c00 */
[----:B------:R-:W-:-:S05]  /*32a0*/  VIADD R20, R27, 0xfcb00000 ;  /* 0xfcb000001b147836 */ /* 0x000fca0000000000 */
[----:B------:R-:W-:Y:S01]  /*32b0*/  ISETP.GE.U32.AND P1, PT, R20, 0x7ca00000, PT ;  /* 0x7ca000001400780c */ /* 0x000fe20003f26070 */
[----:B0-----:R-:W-:-:S08]  /*32c0*/  DMUL R18, R20, R20 ;  /* 0x0000001414127228 */ /* 0x001fd00000000000 */
[----:B------:R-:W-:-:S08]  /*32d0*/  DFMA R18, R26, -R18, 1 ;  /* 0x3ff000001a12742b */ /* 0x000fd00000000812 */
[----:B------:R-:W-:Y:S02]  /*32e0*/  DFMA R30, R18, R30, 0.5 ;  /* 0x3fe00000121e742b */ /* 0x000fe4000000001e */
[----:B------:R-:W-:-:S08]  /*32f0*/  DMUL R18, R20, R18 ;  /* 0x0000001214127228 */ /* 0x000fd00000000000 */
[----:B------:R-:W-:-:S08]  /*3300*/  DFMA R30, R30, R18, R20 ;  /* 0x000000121e1e722b */ /* 0x000fd00000000014 */
[----:B------:R-:W-:Y:S02]  /*3310*/  DMUL R22, R26, R30 ;  /* 0x0000001e1a167228 */ /* 0x000fe40000000000 */
[----:B------:R-:W-:Y:S02]  /*3320*/  VIADD R19, R31, 0xfff00000 ;  /* 0xfff000001f137836 */ /* 0x000fe40000000000 */
[----:B------:R-:W-:-:S04]  /*3330*/  IMAD.MOV.U32 R18, RZ, RZ, R30 ;  /* 0x000000ffff127224 */ /* 0x000fc800078e001e */
[----:B------:R-:W-:-:S08]  /*3340*/  DFMA R24, R22, -R22, R26 ;  /* 0x800000161618722b */ /* 0x000fd0000000001a */
[----:B------:R-:W-:Y:S01]  /*3350*/  DFMA R28, R24, R18, R22 ;  /* 0x00000012181c722b */ /* 0x000fe20000000016 */
[----:B------:R-:W-:Y:S10]  /*3360*/  @!P1 BRA `(.L_x_28) ;  /* 0x0000000000189947 */ /* 0x000ff40003800000 */
[----:B------:R-:W-:Y:S01]  /*3370*/  IMAD.MOV.U32 R18, RZ, RZ, R26 ;  /* 0x000000ffff127224 */ /* 0x000fe200078e001a */
[----:B------:R-:W-:Y:S01]  /*3380*/  MOV R26, 0x33d0 ;  /* 0x000033d0001a7802 */ /* 0x000fe20000000f00 */
[----:B------:R-:W-:Y:S02]  /*3390*/  IMAD.MOV.U32 R21, RZ, RZ, R27 ;  /* 0x000000ffff157224 */ /* 0x000fe400078e001b */
[----:B------:R-:W-:Y:S02]  /*33a0*/  IMAD.MOV.U32 R4, RZ, RZ, R30 ;  /* 0x000000ffff047224 */ /* 0x000fe400078e001e */
[----:B------:R-:W-:-:S07]  /*33b0*/  IMAD.MOV.U32 R27, RZ, RZ, R19 ;  /* 0x000000ffff1b7224 */ /* 0x000fce00078e0013 */
[----:B------:R-:W-:Y:S05]  /*33c0*/  CALL.REL.NOINC `($__internal_0_$__cuda_sm20_dsqrt_rn_f64_mediumpath_v1) ;  /* 0x00000024009c7944 */ /* 0x000fea0003c00000 */
.L_x_28:
[----:B------:R-:W-:Y:S05]  /*33d0*/  BSYNC.RECONVERGENT B2 ;  /* 0x0000000000027941 */ /* 0x000fea0003800200 */
.L_x_27:
[----:B------:R-:W-:Y:S01]  /*33e0*/  SHF.R.U32.HI R19, RZ, 0x2, R14 ;  /* 0x00000002ff137819 */ /* 0x000fe2000001160e */
[----:B------:R-:W-:Y:S01]  /*33f0*/  IMAD.SHL.U32 R4, R7, 0x10, RZ ;  /* 0x0000001007047824 */ /* 0x000fe200078e00ff */
[----:B------:R-:W-:Y:S01]  /*3400*/  FSEL R20, R28, -2.5138959894992003498e-22, P0 ;  /* 0x9b97f4a81c147808 */ /* 0x000fe20000000000 */
[----:B------:R-:W-:Y:S01]  /*3410*/  IMAD.MOV.U32 R23, RZ, RZ, 0x3e055027 ;  /* 0x3e055027ff177424 */ /* 0x000fe200078e00ff */
[----:B------:R-:W-:Y:S01]  /*3420*/  LOP3.LUT R19, R19, R14, RZ, 0x3c, !PT ;  /* 0x0000000e13137212 */ /* 0x000fe200078e3cff */
[----:B------:R-:W-:Y:S01]  /*3430*/  BSSY.RECONVERGENT B2, `(.L_x_29) ;  /* 0x0000030000027945 */ /* 0x000fe20003800200 */
[----:B------:R-:W-:-:S03]  /*3440*/  FSEL R21, R29, 2.0295083522796630859, P0 ;  /* 0x4001e3771d157808 */ /* 0x000fc60000000000 */
[----:B------:R-:W-:-:S03]  /*3450*/  IMAD.SHL.U32 R14, R19, 0x2, RZ ;  /* 0x00000002130e7824 */ /* 0x000fc600078e00ff */
[----:B------:R-:W-:Y:S02]  /*3460*/  DADD R20, R16, R20 ;  /* 0x0000000010147229 */ /* 0x000fe40000000014 */
[----:B------:R-:W-:Y:S01]  /*3470*/  LOP3.LUT R4, R19, R14, R4, 0x96, !PT ;  /* 0x0000000e13047212 */ /* 0x000fe200078e9604 */
[----:B------:R-:W-:-:S03]  /*3480*/  IMAD.MOV.U32 R19, RZ, RZ, 0x2f800000 ;  /* 0x2f800000ff137424 */ /* 0x000fc600078e00ff */
[----:B------:R-:W-:-:S04]  /*3490*/  LOP3.LUT R4, R4, R7, RZ, 0x3c, !PT ;  /* 0x0000000704047212 */ /* 0x000fc800078e3cff */
[----:B------:R-:W-:-:S04]  /*34a0*/  IADD3 R14, PT, PT, R2, 0x587c5, R4 ;  /* 0x000587c5020e7810 */ /* 0x000fc80007ffe004 */
[----:B------:R-:W-:-:S05]  /*34b0*/  I2FP.F32.U32 R14, R14 ;  /* 0x0000000e000e7245 */ /* 0x000fca0000201000 */
[----:B------:R-:W-:-:S05]  /*34c0*/  FFMA R14, R14, R19, 1.1641532182693481445e-10 ;  /* 0x2f0000000e0e7423 */ /* 0x000fca0000000013 */
[----:B------:R-:W-:-:S13]  /*34d0*/  FSETP.GEU.AND P1, PT, R14, 1.175494350822287508e-38, PT ;  /* 0x008000000e00780b */ /* 0x000fda0003f2e000 */
[----:B------:R-:W-:-:S04]  /*34e0*/  @!P1 FMUL R14, R14, 8388608 ;  /* 0x4b0000000e0e9820 */ /* 0x000fc80000400000 */
[C---:B------:R-:W-:Y:S01]  /*34f0*/  VIADD R19, R14.reuse, 0xc0d55555 ;  /* 0xc0d555550e137836 */ /* 0x040fe20000000000 */
[----:B------:R-:W-:-:S04]  /*3500*/  ISETP.GT.U32.AND P0, PT, R14, 0x7f7fffff, PT ;  /* 0x7f7fffff0e00780c */ /* 0x000fc80003f04070 */
[----:B------:R-:W-:-:S05]  /*3510*/  LOP3.LUT R19, R19, 0xff800000, RZ, 0xc0, !PT ;  /* 0xff80000013137812 */ /* 0x000fca00078ec0ff */
[----:B------:R-:W-:Y:S01]  /*3520*/  IMAD.IADD R18, R14, 0x1, -R19 ;  /* 0x000000010e127824 */ /* 0x000fe200078e0a13 */
[----:B------:R-:W-:-:S03]  /*3530*/  I2FP.F32.S32 R19, R19 ;  /* 0x0000001300137245 */ /* 0x000fc60000201400 */
[----:B------:R-:W-:-:S04]  /*3540*/  FADD R18, R18, -1 ;  /* 0xbf80000012127421 */ /* 0x000fc80000000000 */
[----:B------:R-:W-:-:S04]  /*3550*/  FFMA R17, R18, -R23, 0.14084610342979431152 ;  /* 0x3e1039f612117423 */ /* 0x000fc80000000817 */
[C---:B------:R-:W-:Y:S01]  /*3560*/  FFMA R23, R18.reuse, R17, -0.12148627638816833496 ;  /* 0xbdf8cdcc12177423 */ /* 0x040fe20000000011 */
[----:B------:R-:W-:Y:S01]  /*3570*/  DMUL R16, R20, 0.5 ;  /* 0x3fe0000014107828 */ /* 0x000fe20000000000 */
[----:B------:R-:W-:Y:S02]  /*3580*/  FSEL R20, RZ, -23, P1 ;  /* 0xc1b80000ff147808 */ /* 0x000fe40000800000 */
[----:B------:R-:W-:-:S04]  /*3590*/  FFMA R23, R18, R23, 0.13980610668659210205 ;  /* 0x3e0f295512177423 */ /* 0x000fc80000000017 */
[C---:B------:R-:W-:Y:S01]  /*35a0*/  FFMA R23, R18.reuse, R23, -0.16684235632419586182 ;  /* 0xbe2ad8b912177423 */ /* 0x040fe20000000017 */
[----:B------:R-:W-:Y:S02]  /*35b0*/  FFMA R19, R19, 1.1920928955078125e-07, R20 ;  /* 0x3400000013137823 */ /* 0x000fe40000000014 */
[----:B------:R-:W0:Y:S01]  /*35c0*/  F2F.F32.F64 R16, R16 ;  /* 0x0000001000107310 */ /* 0x000e220000301000 */
[----:B------:R-:W-:-:S04]  /*35d0*/  FFMA R23, R18, R23, 0.20012299716472625732 ;  /* 0x3e4ced0b12177423 */ /* 0x000fc80000000017 */
[----:B------:R-:W-:-:S04]  /*35e0*/  FFMA R23, R18, R23, -0.24999669194221496582 ;  /* 0xbe7fff2212177423 */ /* 0x000fc80000000017 */
[----:B------:R-:W-:-:S04]  /*35f0*/  FFMA R23, R18, R23, 0.33333182334899902344 ;  /* 0x3eaaaa7812177423 */ /* 0x000fc80000000017 */
[C---:B------:R-:W-:Y:S01]  /*3600*/  FFMA R23, R18.reuse, R23, -0.5 ;  /* 0xbf00000012177423 */ /* 0x040fe20000000017 */
[----:B0-----:R-:W0:Y:S03]  /*3610*/  MUFU.RCP R21, R16 ;  /* 0x0000001000157308 */ /* 0x001e260000001000 */
[----:B------:R-:W-:-:S04]  /*3620*/  FMUL R23, R18, R23 ;  /* 0x0000001712177220 */ /* 0x000fc80000400000 */
[----:B------:R-:W-:Y:S01]  /*3630*/  FFMA R18, R18, R23, R18 ;  /* 0x0000001712127223 */ /* 0x000fe20000000012 */
[----:B------:R-:W-:-:S03]  /*3640*/  IMAD.MOV.U32 R23, RZ, RZ, 0x7f800000 ;  /* 0x7f800000ff177424 */ /* 0x000fc600078e00ff */
[----:B------:R-:W-:Y:S01]  /*3650*/  FFMA R17, R19, 0.69314718246459960938, R18 ;  /* 0x3f31721813117823 */ /* 0x000fe20000000012 */
[C---:B------:R-:W-:Y:S01]  /*3660*/  @P0 FFMA R17, R14.reuse, R23, +INF ;  /* 0x7f8000000e110423 */ /* 0x040fe20000000017 */
[----:B------:R-:W-:-:S04]  /*3670*/  FSETP.NEU.AND P0, PT, R14, RZ, PT ;  /* 0x000000ff0e00720b */ /* 0x000fc80003f0d000 */
[----:B------:R-:W-:Y:S01]  /*3680*/  FSEL R17, R17, -INF , P0 ;  /* 0xff80000011117808 */ /* 0x000fe20000000000 */
[----:B0-----:R-:W-:-:S04]  /*3690*/  FFMA R14, -R16, R21, 1 ;  /* 0x3f800000100e7423 */ /* 0x001fc80000000115 */
[----:B------:R-:W-:-:S03]  /*36a0*/  FFMA R14, R21, R14, R21 ;  /* 0x0000000e150e7223 */ /* 0x000fc60000000015 */
[----:B------:R-:W0:Y:S01]  /*36b0*/  FCHK P0, R17, R16 ;  /* 0x0000001011007302 */ /* 0x000e220000000000 */
[----:B------:R-:W-:-:S04]  /*36c0*/  FFMA R19, R17, R14, RZ ;  /* 0x0000000e11137223 */ /* 0x000fc800000000ff */
[----:B------:R-:W-:-:S04]  /*36d0*/  FFMA R18, -R16, R19, R17 ;  /* 0x0000001310127223 */ /* 0x000fc80000000111 */
[----:B------:R-:W-:Y:S01]  /*36e0*/  FFMA R14, R14, R18, R19 ;  /* 0x000000120e0e7223 */ /* 0x000fe20000000013 */
[----:B0-----:R-:W-:Y:S06]  /*36f0*/  @!P0 BRA `(.L_x_30) ;  /* 0x00000000000c8947 */ /* 0x001fec0003800000 */
[----:B------:R-:W-:-:S07]  /*3700*/  MOV R18, 0x3720 ;  /* 0x0000372000127802 */ /* 0x000fce0000000f00 */
[----:B------:R-:W-:Y:S05]  /*3710*/  CALL.REL.NOINC `($__internal_2_$__cuda_sm3x_div_rn_noftz_f32_slowpath) ;  /* 0x0000002400d07944 */ /* 0x000fea0003c00000 */
[----:B------:R-:W-:-:S07]  /*3720*/  IMAD.MOV.U32 R14, RZ, RZ, R17 ;  /* 0x000000ffff0e7224 */ /* 0x000fce00078e0011 */
.L_x_30:
[----:B------:R-:W-:Y:S05]  /*3730*/  BSYNC.RECONVERGENT B2 ;  /* 0x0000000000027941 */ /* 0x000fea0003800200 */
.L_x_29:
[----:B------:R-:W-:Y:S01]  /*3740*/  FSETP.GEU.AND P0, PT, |R5|, R16, PT ;  /* 0x000000100500720b */ /* 0x000fe20003f0e200 */
[----:B------:R-:W-:Y:S01]  /*3750*/  BSSY.RECONVERGENT B2, `(.L_x_31) ;  /* 0x00000c6000027945 */ /* 0x000fe20003800200 */
[----:B------:R-:W-:-:S11]  /*3760*/  FADD R14, -R14, |R5| ;  /* 0x400000050e0e7221 */ /* 0x000fd60000000100 */
[----:B------:R-:W-:Y:S05]  /*3770*/  @P0 BRA `(.L_x_32) ;  /* 0x0000000400540947 */ /* 0x000fea0003800000 */
[----:B------:R-:W-:Y:S01]  /*3780*/  FADD R16, R16, -R14 ;  /* 0x8000000e10107221 */ /* 0x000fe20000000000 */
[----:B------:R-:W-:Y:S01]  /*3790*/  BSSY.RECONVERGENT B3, `(.L_x_33) ;  /* 0x0000005000037945 */ /* 0x000fe20003800200 */
[----:B------:R-:W-:Y:S02]  /*37a0*/  MOV R34, 0x37e0 ;  /* 0x000037e000227802 */ /* 0x000fe40000000f00 */
[----:B------:R-:W0:Y:S02]  /*37b0*/  F2F.F64.F32 R32, R16 ;  /* 0x0000001000207310 */ /* 0x000e240000201800 */
[----:B0-----:R-:W-:-:S11]  /*37c0*/  DADD R28, -RZ, |R32| ;  /* 0x00000000ff1c7229 */ /* 0x001fd60000000520 */
[----:B------:R-:W-:Y:S05]  /*37d0*/  CALL.REL.NOINC `($rtruncnorm_kernel$__internal_accurate_pow) ;  /* 0x0000002c003c7944 */ /* 0x000fea0003c00000 */
[----:B------:R-:W-:Y:S05]  /*37e0*/  BSYNC.RECONVERGENT B3 ;  /* 0x0000000000037941 */ /* 0x000fea0003800200 */
.L_x_33:
[----:B------:R-:W-:Y:S01]  /*37f0*/  DADD R20, R32, 2 ;  /* 0x4000000020147429 */ /* 0x000fe20000000000 */
[----:B------:R-:W-:Y:S01]  /*3800*/  FSETP.NEU.AND P0, PT, R16, RZ, PT ;  /* 0x000000ff1000720b */ /* 0x000fe20003f0d000 */
[----:B------:R-:W-:Y:S08]  /*3810*/  BSSY.RECONVERGENT B3, `(.L_x_34) ;  /* 0x000000c000037945 */ /* 0x000ff00003800200 */
[----:B------:R-:W-:-:S02]  /*3820*/  LOP3.LUT R20, R21, 0x7ff00000, RZ, 0xc0, !PT ;  /* 0x7ff0000015147812 */ /* 0x000fc400078ec0ff */
[----:B------:R-:W-:Y:S02]  /*3830*/  FSEL R21, R18, RZ, P0 ;  /* 0x000000ff12157208 */ /* 0x000fe40000000000 */
[----:B------:R-:W-:Y:S02]  /*3840*/  ISETP.NE.AND P1, PT, R20, 0x7ff00000, PT ;  /* 0x7ff000001400780c */ /* 0x000fe40003f25270 */
[----:B------:R-:W-:-:S11]  /*3850*/  FSEL R20, R19, RZ, P0 ;  /* 0x000000ff13147208 */ /* 0x000fd60000000000 */
[----:B------:R-:W-:Y:S05]  /*3860*/  @P1 BRA `(.L_x_35) ;  /* 0x0000000000181947 */ /* 0x000fea0003800000 */
[----:B------:R-:W-:-:S13]  /*3870*/  FSETP.NAN.AND P0, PT, R16, R16, PT ;  /* 0x000000101000720b */ /* 0x000fda0003f08000 */
[----:B------:R-:W-:Y:S01]  /*3880*/  @P0 DADD R20, R32, 2 ;  /* 0x4000000020140429 */ /* 0x000fe20000000000 */
[----:B------:R-:W-:Y:S10]  /*3890*/  @P0 BRA `(.L_x_35) ;  /* 0x00000000000c0947 */ /* 0x000ff40003800000 */
[----:B------:R-:W-:-:S14]  /*38a0*/  DSETP.NEU.AND P0, PT, |R32|, +INF , PT ;  /* 0x7ff000002000742a */ /* 0x000fdc0003f0d200 */
[----:B------:R-:W-:Y:S02]  /*38b0*/  @!P0 IMAD.MOV.U32 R20, RZ, RZ, 0x0 ;  /* 0x00000000ff148424 */ /* 0x000fe400078e00ff */
[----:B------:R-:W-:-:S07]  /*38c0*/  @!P0 IMAD.MOV.U32 R21, RZ, RZ, 0x7ff00000 ;  /* 0x7ff00000ff158424 */ /* 0x000fce00078e00ff */
.L_x_35:
[----:B------:R-:W-:Y:S05]  /*38d0*/  BSYNC.RECONVERGENT B3 ;  /* 0x0000000000037941 */ /* 0x000fea0003800200 */
.L_x_34:
[----:B------:R-:W-:Y:S01]  /*38e0*/  DMUL R20, R20, -0.5 ;  /* 0xbfe0000014147828 */ /* 0x000fe20000000000 */
[----:B------:R-:W-:Y:S01]  /*38f0*/  FSETP.NEU.AND P0, PT, R16, 1, PT ;  /* 0x3f8000001000780b */ /* 0x000fe20003f0d000 */
[----:B------:R-:W-:Y:S01]  /*3900*/  IMAD.MOV.U32 R16, RZ, RZ, 0x652b82fe ;  /* 0x652b82feff107424 */ /* 0x000fe200078e00ff */
[----:B------:R-:W-:Y:S01]  /*3910*/  UMOV UR4, 0xfefa39ef ;  /* 0xfefa39ef00047882 */ /* 0x000fe20000000000 */
[----:B------:R-:W-:Y:S01]  /*3920*/  IMAD.MOV.U32 R17, RZ, RZ, 0x3ff71547 ;  /* 0x3ff71547ff117424 */ /* 0x000fe200078e00ff */
[----:B------:R-:W-:-:S05]  /*3930*/  UMOV UR5, 0x3fe62e42 ;  /* 0x3fe62e4200057882 */ /* 0x000fca0000000000 */
[----:B------:R-:W-:Y:S02]  /*3940*/  FSEL R18, R20, RZ, P0 ;  /* 0x000000ff14127208 */ /* 0x000fe40000000000 */
[----:B------:R-:W-:-:S04]  /*3950*/  FSEL R19, R21, -1.75, P0 ;  /* 0xbfe0000015137808 */ /* 0x000fc80000000000 */
[----:B------:R-:W-:Y:S02]  /*3960*/  FSETP.GEU.AND P0, PT, |R19|, 4.1917929649353027344, PT ;  /* 0x4086232b1300780b */ /* 0x000fe40003f0e200 */
[----:B------:R-:W-:-:S08]  /*3970*/  DFMA R20, R18, R16, 6.75539944105574400000e+15 ;  /* 0x433800001214742b */ /* 0x000fd00000000010 */
[----:B------:R-:W-:-:S08]  /*3980*/  DADD R16, R20, -6.75539944105574400000e+15 ;  /* 0xc338000014107429 */ /* 0x000fd00000000000 */
[----:B------:R-:W-:Y:S01]  /*3990*/  DFMA R22, R16, -UR4, R18 ;  /* 0x8000000410167c2b */ /* 0x000fe20008000012 */
[----:B------:R-:W-:Y:S01]  /*39a0*/  UMOV UR4, 0x3b39803f ;  /* 0x3b39803f00047882 */ /* 0x000fe20000000000 */
[----:B------:R-:W-:-:S06]  /*39b0*/  UMOV UR5, 0x3c7abc9e ;  /* 0x3c7abc9e00057882 */ /* 0x000fcc0000000000 */
[----:B------:R-:W-:Y:S01]  /*39c0*/  DFMA R16, R16, -UR4, R22 ;  /* 0x8000000410107c2b */ /* 0x000fe20008000016 */
[----:B------:R-:W-:Y:S01]  /*39d0*/  UMOV UR4, 0x69ce2bdf ;  /* 0x69ce2bdf00047882 */ /* 0x000fe20000000000 */
[----:B------:R-:W-:Y:S01]  /*39e0*/  IMAD.MOV.U32 R22, RZ, RZ, -0x35dec16 ;  /* 0xfca213eaff167424 */ /* 0x000fe200078e00ff */
[----:B------:R-:W-:Y:S01]  /*39f0*/  UMOV UR5, 0x3e5ade15 ;  /* 0x3e5ade1500057882 */ /* 0x000fe20000000000 */
[----:B------:R-:W-:-:S06]  /*3a00*/  IMAD.MOV.U32 R23, RZ, RZ, 0x3e928af3 ;  /* 0x3e928af3ff177424 */ /* 0x000fcc00078e00ff */
[----:B------:R-:W-:Y:S01]  /*3a10*/  DFMA R22, R16, UR4, R22 ;  /* 0x0000000410167c2b */ /* 0x000fe20008000016 */
[----:B------:R-:W-:Y:S01]  /*3a20*/  UMOV UR4, 0x62401315 ;  /* 0x6240131500047882 */ /* 0x000fe20000000000 */
[----:B------:R-:W-:-:S06]  /*3a30*/  UMOV UR5, 0x3ec71dee ;  /* 0x3ec71dee00057882 */ /* 0x000fcc0000000000 */
[----:B------:R-:W-:Y:S01]  /*3a40*/  DFMA R22, R16, R22, UR4 ;  /* 0x0000000410167e2b */ /* 0x000fe20008000016 */
        /* <DEDUP_REMOVED lines=20> */
[----:B------:R-:W-:-:S08]  /*3b90*/  DFMA R22, R16, R22, UR4 ;  /* 0x0000000410167e2b */ /* 0x000fd00008000016 */
[----:B------:R-:W-:-:S08]  /*3ba0*/  DFMA R22, R16, R22, 1 ;  /* 0x3ff000001016742b */ /* 0x000fd00000000016 */
[----:B------:R-:W-:-:S10]  /*3bb0*/  DFMA R22, R16, R22, 1 ;  /* 0x3ff000001016742b */ /* 0x000fd40000000016 */
[----:B------:R-:W-:Y:S02]  /*3bc0*/  IMAD R17, R20, 0x100000, R23 ;  /* 0x0010000014117824 */ /* 0x000fe400078e0217 */
[----:B------:R-:W-:Y:S01]  /*3bd0*/  IMAD.MOV.U32 R16, RZ, RZ, R22 ;  /* 0x000000ffff107224 */ /* 0x000fe200078e0016 */
[----:B------:R-:W-:Y:S06]  /*3be0*/  @!P0 BRA `(.L_x_36) ;  /* 0x0000000400f08947 */ /* 0x000fec0003800000 */
[----:B------:R-:W-:Y:S01]  /*3bf0*/  FSETP.GEU.AND P1, PT, |R19|, 4.2275390625, PT ;  /* 0x408748001300780b */ /* 0x000fe20003f2e200 */
[C---:B------:R-:W-:Y:S02]  /*3c00*/  DADD R16, R18.reuse, +INF ;  /* 0x7ff0000012107429 */ /* 0x040fe40000000000 */
[----:B------:R-:W-:-:S08]  /*3c10*/  DSETP.GEU.AND P0, PT, R18, RZ, PT ;  /* 0x000000ff1200722a */ /* 0x000fd00003f0e000 */
[----:B------:R-:W-:Y:S02]  /*3c20*/  FSEL R16, R16, RZ, P0 ;  /* 0x000000ff10107208 */ /* 0x000fe40000000000 */
[----:B------:R-:W-:Y:S01]  /*3c30*/  FSEL R17, R17, RZ, P0 ;  /* 0x000000ff11117208 */ /* 0x000fe20000000000 */
[----:B------:R-:W-:Y:S06]  /*3c40*/  @P1 BRA `(.L_x_36) ;  /* 0x0000000400d81947 */ /* 0x000fec0003800000 */
[----:B------:R-:W-:-:S04]  /*3c50*/  LEA.HI R5, R20, R20, RZ, 0x1 ;  /* 0x0000001414057211 */ /* 0x000fc800078f08ff */
[----:B------:R-:W-:-:S05]  /*3c60*/  SHF.R.S32.HI R5, RZ, 0x1, R5 ;  /* 0x00000001ff057819 */ /* 0x000fca0000011405 */
[----:B------:R-:W-:Y:S02]  /*3c70*/  IMAD.IADD R16, R20, 0x1, -R5 ;  /* 0x0000000114107824 */ /* 0x000fe400078e0a05 */
[----:B------:R-:W-:-:S03]  /*3c80*/  IMAD R23, R5, 0x100000, R23 ;  /* 0x0010000005177824 */ /* 0x000fc600078e0217 */
[----:B------:R-:W-:Y:S01]  /*3c90*/  LEA R17, R16, 0x3ff00000, 0x14 ;  /* 0x3ff0000010117811 */ /* 0x000fe200078ea0ff */
[----:B------:R-:W-:-:S06]  /*3ca0*/  IMAD.MOV.U32 R16, RZ, RZ, RZ ;  /* 0x000000ffff107224 */ /* 0x000fcc00078e00ff */
[----:B------:R-:W-:Y:S01]  /*3cb0*/  DMUL R16, R22, R16 ;  /* 0x0000001016107228 */ /* 0x000fe20000000000 */
[----:B------:R-:W-:Y:S10]  /*3cc0*/  BRA `(.L_x_36) ;  /* 0x0000000400b87947 */ /* 0x000ff40003800000 */
.L_x_32:
[----:B------:R-:W-:Y:S01]  /*3cd0*/  FADD R5, -R16, |R5| ;  /* 0x4000000510057221 */ /* 0x000fe20000000100 */
[----:B------:R-:W-:Y:S01]  /*3ce0*/  BSSY.RECONVERGENT B3, `(.L_x_37) ;  /* 0x0000005000037945 */ /* 0x000fe20003800200 */
[----:B------:R-:W-:Y:S02]  /*3cf0*/  MOV R34, 0x3d30 ;  /* 0x00003d3000227802 */ /* 0x000fe40000000f00 */
[----:B------:R-:W0:Y:S02]  /*3d00*/  F2F.F64.F32 R32, R5 ;  /* 0x0000000500207310 */ /* 0x000e240000201800 */
[----:B0-----:R-:W-:-:S11]  /*3d10*/  DADD R28, -RZ, |R32| ;  /* 0x00000000ff1c7229 */ /* 0x001fd60000000520 */
[----:B------:R-:W-:Y:S05]  /*3d20*/  CALL.REL.NOINC `($rtruncnorm_kernel$__internal_accurate_pow) ;  /* 0x0000002400e87944 */ /* 0x000fea0003c00000 */
[----:B------:R-:W-:Y:S05]  /*3d30*/  BSYNC.RECONVERGENT B3 ;  /* 0x0000000000037941 */ /* 0x000fea0003800200 */
.L_x_37:
[----:B------:R-:W-:Y:S01]  /*3d40*/  DADD R20, R32, 2 ;  /* 0x4000000020147429 */ /* 0x000fe20000000000 */
[----:B------:R-:W-:Y:S01]  /*3d50*/  FADD R16, R16, -R14 ;  /* 0x8000000e10107221 */ /* 0x000fe20000000000 */
[----:B------:R-:W-:Y:S01]  /*3d60*/  FSETP.NEU.AND P0, PT, R5, RZ, PT ;  /* 0x000000ff0500720b */ /* 0x000fe20003f0d000 */
[----:B------:R-:W-:Y:S02]  /*3d70*/  BSSY.RECONVERGENT B3, `(.L_x_38) ;  /* 0x000000e000037945 */ /* 0x000fe40003800200 */
[----:B------:R-:W0:Y:S05]  /*3d80*/  F2F.F64.F32 R40, R16 ;  /* 0x0000001000287310 */ /* 0x000e2a0000201800 */
[----:B------:R-:W-:-:S02]  /*3d90*/  LOP3.LUT R20, R21, 0x7ff00000, RZ, 0xc0, !PT ;  /* 0x7ff0000015147812 */ /* 0x000fc400078ec0ff */
[----:B------:R-:W-:Y:S02]  /*3da0*/  FSEL R21, R18, RZ, P0 ;  /* 0x000000ff12157208 */ /* 0x000fe40000000000 */
[----:B------:R-:W-:Y:S02]  /*3db0*/  ISETP.NE.AND P1, PT, R20, 0x7ff00000, PT ;  /* 0x7ff000001400780c */ /* 0x000fe40003f25270 */
[----:B------:R-:W-:Y:S01]  /*3dc0*/  FSEL R20, R19, RZ, P0 ;  /* 0x000000ff13147208 */ /* 0x000fe20000000000 */
[----:B0-----:R-:W-:-:S10]  /*3dd0*/  DADD R28, -RZ, |R40| ;  /* 0x00000000ff1c7229 */ /* 0x001fd40000000528 */
[----:B------:R-:W-:Y:S05]  /*3de0*/  @P1 BRA `(.L_x_39) ;  /* 0x0000000000181947 */ /* 0x000fea0003800000 */
[----:B------:R-:W-:-:S13]  /*3df0*/  FSETP.NAN.AND P0, PT, R5, R5, PT ;  /* 0x000000050500720b */ /* 0x000fda0003f08000 */
[----:B------:R-:W-:Y:S01]  /*3e00*/  @P0 DADD R20, R32, 2 ;  /* 0x4000000020140429 */ /* 0x000fe20000000000 */
[----:B------:R-:W-:Y:S10]  /*3e10*/  @P0 BRA `(.L_x_39) ;  /* 0x00000000000c0947 */ /* 0x000ff40003800000 */
[----:B------:R-:W-:-:S14]  /*3e20*/  DSETP.NEU.AND P0, PT, |R32|, +INF , PT ;  /* 0x7ff000002000742a */ /* 0x000fdc0003f0d200 */
[----:B------:R-:W-:Y:S02]  /*3e30*/  @!P0 IMAD.MOV.U32 R20, RZ, RZ, 0x0 ;  /* 0x00000000ff148424 */ /* 0x000fe400078e00ff */
[----:B------:R-:W-:-:S07]  /*3e40*/  @!P0 IMAD.MOV.U32 R21, RZ, RZ, 0x7ff00000 ;  /* 0x7ff00000ff158424 */ /* 0x000fce00078e00ff */
.L_x_39:
[----:B------:R-:W-:Y:S05]  /*3e50*/  BSYNC.RECONVERGENT B3 ;  /* 0x0000000000037941 */ /* 0x000fea0003800200 */
.L_x_38:
[----:B------:R-:W-:Y:S01]  /*3e60*/  DMUL R18, R20, 0.5 ;  /* 0x3fe0000014127828 */ /* 0x000fe20000000000 */
[----:B------:R-:W-:Y:S01]  /*3e70*/  FSETP.NEU.AND P0, PT, R5, 1, PT ;  /* 0x3f8000000500780b */ /* 0x000fe20003f0d000 */
[----:B------:R-:W-:Y:S01]  /*3e80*/  BSSY.RECONVERGENT B3, `(.L_x_40) ;  /* 0x0000005000037945 */ /* 0x000fe20003800200 */
[----:B------:R-:W-:-:S07]  /*3e90*/  MOV R34, 0x3ed0 ;  /* 0x00003ed000227802 */ /* 0x000fce0000000f00 */
[----:B------:R-:W-:Y:S02]  /*3ea0*/  FSEL R32, R18, RZ, P0 ;  /* 0x000000ff12207208 */ /* 0x000fe40000000000 */
[----:B------:R-:W-:-:S07]  /*3eb0*/  FSEL R33, R19, 1.75, P0 ;  /* 0x3fe0000013217808 */ /* 0x000fce0000000000 */
[----:B------:R-:W-:Y:S05]  /*3ec0*/  CALL.REL.NOINC `($rtruncnorm_kernel$__internal_accurate_pow) ;  /* 0x0000002400807944 */ /* 0x000fea0003c00000 */
[----:B------:R-:W-:Y:S05]  /*3ed0*/  BSYNC.RECONVERGENT B3 ;  /* 0x0000000000037941 */ /* 0x000fea0003800200 */
.L_x_40:
        /* <DEDUP_REMOVED lines=14> */
.L_x_42:
[----:B------:R-:W-:Y:S05]  /*3fc0*/  BSYNC.RECONVERGENT B3 ;  /* 0x0000000000037941 */ /* 0x000fea0003800200 */
.L_x_41:
[----:B------:R-:W-:Y:S01]  /*3fd0*/  DMUL R20, R20, 0.5 ;  /* 0x3fe0000014147828 */ /* 0x000fe20000000000 */
[----:B------:R-:W-:Y:S01]  /*3fe0*/  FSETP.NEU.AND P0, PT, R16, 1, PT ;  /* 0x3f8000001000780b */ /* 0x000fe20003f0d000 */
[----:B------:R-:W-:Y:S01]  /*3ff0*/  IMAD.MOV.U32 R18, RZ, RZ, 0x652b82fe ;  /* 0x652b82feff127424 */ /* 0x000fe200078e00ff */
[----:B------:R-:W-:Y:S01]  /*4000*/  UMOV UR4, 0xfefa39ef ;  /* 0xfefa39ef00047882 */ /* 0x000fe20000000000 */
[----:B------:R-:W-:Y:S01]  /*4010*/  IMAD.MOV.U32 R19, RZ, RZ, 0x3ff71547 ;  /* 0x3ff71547ff137424 */ /* 0x000fe200078e00ff */
[----:B------:R-:W-:-:S05]  /*4020*/  UMOV UR5, 0x3fe62e42 ;  /* 0x3fe62e4200057882 */ /* 0x000fca0000000000 */
[----:B------:R-:W-:Y:S02]  /*4030*/  FSEL R16, R20, RZ, P0 ;  /* 0x000000ff14107208 */ /* 0x000fe40000000000 */
[----:B------:R-:W-:-:S06]  /*4040*/  FSEL R17, R21, 1.75, P0 ;  /* 0x3fe0000015117808 */ /* 0x000fcc0000000000 */
[----:B------:R-:W-:-:S08]  /*4050*/  DADD R32, R32, -R16 ;  /* 0x0000000020207229 */ /* 0x000fd00000000810 */
[----:B------:R-:W-:Y:S02]  /*4060*/  DFMA R18, R32, R18, 6.75539944105574400000e+15 ;  /* 0x433800002012742b */ /* 0x000fe40000000012 */
[----:B------:R-:W-:-:S06]  /*4070*/  FSETP.GEU.AND P0, PT, |R33|, 4.1917929649353027344, PT ;  /* 0x4086232b2100780b */ /* 0x000fcc0003f0e200 */
        /* <DEDUP_REMOVED lines=43> */
[----:B------:R-:W-:Y:S02]  /*4330*/  @!P1 LEA.HI R5, R18, R18, RZ, 0x1 ;  /* 0x0000001212059211 */ /* 0x000fe400078f08ff */
[----:B------:R-:W-:Y:S02]  /*4340*/  FSEL R17, R17, RZ, P0 ;  /* 0x000000ff11117208 */ /* 0x000fe40000000000 */
[----:B------:R-:W-:-:S05]  /*4350*/  @!P1 SHF.R.S32.HI R5, RZ, 0x1, R5 ;  /* 0x00000001ff059819 */ /* 0x000fca0000011405 */
[----:B------:R-:W-:Y:S02]  /*4360*/  @!P1 IMAD.IADD R18, R18, 0x1, -R5 ;  /* 0x0000000112129824 */ /* 0x000fe400078e0a05 */
[----:B------:R-:W-:-:S03]  /*4370*/  @!P1 IMAD R21, R5, 0x100000, R21 ;  /* 0x0010000005159824 */ /* 0x000fc600078e0215 */
[----:B------:R-:W-:Y:S01]  /*4380*/  @!P1 LEA R19, R18, 0x3ff00000, 0x14 ;  /* 0x3ff0000012139811 */ /* 0x000fe200078ea0ff */
[----:B------:R-:W-:-:S06]  /*4390*/  @!P1 IMAD.MOV.U32 R18, RZ, RZ, RZ ;  /* 0x000000ffff129224 */ /* 0x000fcc00078e00ff */
[----:B------:R-:W-:-:S11]  /*43a0*/  @!P1 DMUL R16, R20, R18 ;  /* 0x0000001214109228 */ /* 0x000fd60000000000 */
.L_x_36:
[----:B------:R-:W-:Y:S05]  /*43b0*/  BSYNC.RECONVERGENT B2 ;  /* 0x0000000000027941 */ /* 0x000fea0003800200 */
.L_x_31:
[----:B------:R-:W-:Y:S01]  /*43c0*/  SHF.R.U32.HI R18, RZ, 0x2, R11 ;  /* 0x00000002ff127819 */ /* 0x000fe2000001160b */
[----:B------:R-:W-:Y:S01]  /*43d0*/  IMAD.SHL.U32 R5, R4, 0x10, RZ ;  /* 0x0000001004057824 */ /* 0x000fe200078e00ff */
[----:B------:R-:W0:Y:S01]  /*43e0*/  F2F.F32.F64 R16, R16 ;  /* 0x0000001000107310 */ /* 0x000e220000301000 */
[----:B------:R-:W-:Y:S01]  /*43f0*/  VIADD R2, R2, 0xb0f8a ;  /* 0x000b0f8a02027836 */ /* 0x000fe20000000000 */
[----:B------:R-:W-:-:S05]  /*4400*/  LOP3.LUT R18, R18, R11, RZ, 0x3c, !PT ;  /* 0x0000000b12127212 */ /* 0x000fca00078e3cff */
[----:B------:R-:W-:-:S05]  /*4410*/  IMAD.SHL.U32 R11, R18, 0x2, RZ ;  /* 0x00000002120b7824 */ /* 0x000fca00078e00ff */
[----:B------:R-:W-:Y:S01]  /*4420*/  LOP3.LUT R5, R18, R11, R5, 0x96, !PT ;  /* 0x0000000b12057212 */ /* 0x000fe200078e9605 */
[----:B------:R-:W-:-:S03]  /*4430*/  IMAD.MOV.U32 R18, RZ, RZ, 0x2f800000 ;  /* 0x2f800000ff127424 */ /* 0x000fc600078e00ff */
[----:B------:R-:W-:-:S05]  /*4440*/  LOP3.LUT R5, R5, R4, RZ, 0x3c, !PT ;  /* 0x0000000405057212 */ /* 0x000fca00078e3cff */
[----:B------:R-:W-:-:S05]  /*4450*/  IMAD.IADD R11, R5, 0x1, R2 ;  /* 0x00000001050b7824 */ /* 0x000fca00078e0202 */
[----:B------:R-:W-:-:S05]  /*4460*/  I2FP.F32.U32 R11, R11 ;  /* 0x0000000b000b7245 */ /* 0x000fca0000201000 */
[----:B------:R-:W-:-:S05]  /*4470*/  FFMA R11, R11, R18, 1.1641532182693481445e-10 ;  /* 0x2f0000000b0b7423 */ /* 0x000fca0000000012 */
[----:B0-----:R-:W-:-:S13]  /*4480*/  FSETP.GEU.AND P0, PT, R11, R16, PT ;  /* 0x000000100b00720b */ /* 0x001fda0003f0e000 */
[----:B------:R-:W-:Y:S05]  /*4490*/  @P0 BRA `(.L_x_43) ;  /* 0x0000001400480947 */ /* 0x000fea0003800000 */
[----:B------:R-:W0:Y:S01]  /*44a0*/  LDC.64 R2, c[0x0][0x380] ;  /* 0x0000e000ff027b82 */ /* 0x000e220000000a00 */
[----:B------:R-:W-:Y:S01]  /*44b0*/  FFMA R9, R15, R14, R9 ;  /* 0x0000000e0f097223 */ /* 0x000fe20000000009 */
[----:B0-----:R-:W-:-:S05]  /*44c0*/  IMAD.WIDE R2, R8, 0x4, R2 ;  /* 0x0000000408027825 */ /* 0x001fca00078e0202 */
[----:B------:R-:W-:Y:S01]  /*44d0*/  STG.E desc[UR8][R2.64], R9 ;  /* 0x0000000902007986 */ /* 0x000fe2000c101908 */
[----:B------:R-:W-:Y:S05]  /*44e0*/  EXIT ;  /* 0x000000000000794d */ /* 0x000fea0003800000 */
.L_x_21:
[----:B------:R-:W2:Y:S01]  /*44f0*/  LDG.E R32, desc[UR8][R12.64] ;  /* 0x000000080c207981 */ /* 0x000ea2000c1e1900 */
[----:B------:R-:W-:Y:S01]  /*4500*/  FADD R15, R9, -R10 ;  /* 0x8000000a090f7221 */ /* 0x000fe20000000000 */
        /* <DEDUP_REMOVED lines=14> */
.L_x_45:
[----:B------:R-:W-:Y:S05]  /*45f0*/  BSYNC.RECONVERGENT B2 ;  /* 0x0000000000027941 */ /* 0x000fea0003800200 */
.L_x_44:
[----:B------:R-:W0:Y:S01]  /*4600*/  F2F.F64.F32 R16, |R5| ;  /* 0x4000000500107310 */ /* 0x000e220000201800 */
[----:B------:R-:W-:Y:S01]  /*4610*/  BSSY.RECONVERGENT B2, `(.L_x_46) ;  /* 0x0000004000027945 */ /* 0x000fe20003800200 */
[----:B------:R-:W-:Y:S01]  /*4620*/  MOV R34, 0x4650 ;  /* 0x0000465000227802 */ /* 0x000fe20000000f00 */
[----:B0-----:R-:W-:-:S11]  /*4630*/  DADD R28, -RZ, |R16| ;  /* 0x00000000ff1c7229 */ /* 0x001fd60000000510 */
[----:B------:R-:W-:Y:S05]  /*4640*/  CALL.REL.NOINC `($rtruncnorm_kernel$__internal_accurate_pow) ;  /* 0x0000001c00a07944 */ /* 0x000fea0003c00000 */
[----:B------:R-:W-:Y:S05]  /*4650*/  BSYNC.RECONVERGENT B2 ;  /* 0x0000000000027941 */ /* 0x000fea0003800200 */
.L_x_46:
        /* <DEDUP_REMOVED lines=14> */
.L_x_48:
[----:B------:R-:W-:Y:S05]  /*4740*/  BSYNC.RECONVERGENT B2 ;  /* 0x0000000000027941 */ /* 0x000fea0003800200 */
.L_x_47:
        /* <DEDUP_REMOVED lines=25> */
.L_x_50:
[----:B------:R-:W-:Y:S05]  /*48e0*/  BSYNC.RECONVERGENT B2 ;  /* 0x0000000000027941 */ /* 0x000fea0003800200 */
.L_x_49:
[----:B------:R-:W-:Y:S01]  /*48f0*/  SHF.R.U32.HI R15, RZ, 0x2, R14 ;  /* 0x00000002ff0f7819 */ /* 0x000fe2000001160e */
[----:B------:R-:W-:Y:S01]  /*4900*/  IMAD.SHL.U32 R4, R7, 0x10, RZ ;  /* 0x0000001007047824 */ /* 0x000fe200078e00ff */
[----:B------:R-:W-:Y:S01]  /*4910*/  BSSY.RECONVERGENT B2, `(.L_x_51) ;  /* 0x0000033000027945 */ /* 0x000fe20003800200 */
[----:B------:R-:W-:Y:S01]  /*4920*/  IMAD.MOV.U32 R21, RZ, RZ, 0x3e055027 ;  /* 0x3e055027ff157424 */ /* 0x000fe200078e00ff */
[----:B------:R-:W-:-:S05]  /*4930*/  LOP3.LUT R15, R15, R14, RZ, 0x3c, !PT ;  /* 0x0000000e0f0f7212 */ /* 0x000fca00078e3cff */
[----:B------:R-:W-:-:S05]  /*4940*/  IMAD.SHL.U32 R14, R15, 0x2, RZ ;  /* 0x000000020f0e7824 */ /* 0x000fca00078e00ff */
[----:B------:R-:W-:Y:S01]  /*4950*/  LOP3.LUT R4, R15, R14, R4, 0x96, !PT ;  /* 0x0000000e0f047212 */ /* 0x000fe200078e9604 */
[----:B------:R-:W-:-:S03]  /*4960*/  IMAD.MOV.U32 R15, RZ, RZ, 0x2f800000 ;  /* 0x2f800000ff0f7424 */ /* 0x000fc600078e00ff */
[----:B------:R-:W-:-:S04]  /*4970*/  LOP3.LUT R4, R4, R7, RZ, 0x3c, !PT ;  /* 0x0000000704047212 */ /* 0x000fc800078e3cff */
[----:B------:R-:W-:-:S04]  /*4980*/  IADD3 R14, PT, PT, R2, 0x587c5, R4 ;  /* 0x000587c5020e7810 */ /* 0x000fc80007ffe004 */
[----:B------:R-:W-:-:S05]  /*4990*/  I2FP.F32.U32 R14, R14 ;  /* 0x0000000e000e7245 */ /* 0x000fca0000201000 */
[----:B------:R-:W-:Y:S01]  /*49a0*/  FFMA R18, R14, R15, 1.1641532182693481445e-10 ;  /* 0x2f0000000e127423 */ /* 0x000fe2000000000f */
[----:B------:R-:W-:Y:S02]  /*49b0*/  FSEL R14, R28, -2.5138959894992003498e-22, P0 ;  /* 0x9b97f4a81c0e7808 */ /* 0x000fe40000000000 */
[----:B------:R-:W-:Y:S02]  /*49c0*/  FSEL R15, R29, 2.0295083522796630859, P0 ;  /* 0x4001e3771d0f7808 */ /* 0x000fe40000000000 */
[----:B------:R-:W-:-:S04]  /*49d0*/  FSETP.GEU.AND P1, PT, R18, 1.175494350822287508e-38, PT ;  /* 0x008000001200780b */ /* 0x000fc80003f2e000 */
[----:B------:R-:W-:-:S08]  /*49e0*/  DADD R14, R16, R14 ;  /* 0x00000000100e7229 */ /* 0x000fd0000000000e */
[----:B------:R-:W-:Y:S01]  /*49f0*/  DMUL R14, R14, 0.5 ;  /* 0x3fe000000e0e7828 */ /* 0x000fe20000000000 */
[----:B------:R-:W-:-:S04]  /*4a00*/  @!P1 FMUL R18, R18, 8388608 ;  /* 0x4b00000012129820 */ /* 0x000fc80000400000 */
[C---:B------:R-:W-:Y:S01]  /*4a10*/  VIADD R19, R18.reuse, 0xc0d55555 ;  /* 0xc0d5555512137836 */ /* 0x040fe20000000000 */
[----:B------:R0:W1:Y:S01]  /*4a20*/  F2F.F32.F64 R16, R14 ;  /* 0x0000000e00107310 */ /* 0x0000620000301000 */
[----:B------:R-:W-:-:S03]  /*4a30*/  ISETP.GT.U32.AND P0, PT, R18, 0x7f7fffff, PT ;  /* 0x7f7fffff1200780c */ /* 0x000fc60003f04070 */
[----:B------:R-:W-:-:S04]  /*4a40*/  LOP3.LUT R19, R19, 0xff800000, RZ, 0xc0, !PT ;  /* 0xff80000013137812 */ /* 0x000fc800078ec0ff */
[----:B------:R-:W-:Y:S01]  /*4a50*/  I2FP.F32.S32 R22, R19 ;  /* 0x0000001300167245 */ /* 0x000fe20000201400 */
[----:B------:R-:W-:Y:S02]  /*4a60*/  IMAD.IADD R20, R18, 0x1, -R19 ;  /* 0x0000000112147824 */ /* 0x000fe400078e0a13 */
[----:B0-----:R-:W-:Y:S02]  /*4a70*/  IMAD.MOV.U32 R15, RZ, RZ, 0x7f800000 ;  /* 0x7f800000ff0f7424 */ /* 0x001fe400078e00ff */
[----:B------:R-:W-:-:S04]  /*4a80*/  FADD R20, R20, -1 ;  /* 0xbf80000014147421 */ /* 0x000fc80000000000 */
[----:B------:R-:W-:-:S04]  /*4a90*/  FFMA R21, R20, -R21, 0.14084610342979431152 ;  /* 0x3e1039f614157423 */ /* 0x000fc80000000815 */
[----:B------:R-:W-:-:S04]  /*4aa0*/  FFMA R21, R20, R21, -0.12148627638816833496 ;  /* 0xbdf8cdcc14157423 */ /* 0x000fc80000000015 */
[----:B------:R-:W-:-:S04]  /*4ab0*/  FFMA R21, R20, R21, 0.13980610668659210205 ;  /* 0x3e0f295514157423 */ /* 0x000fc80000000015 */
[----:B------:R-:W-:-:S04]  /*4ac0*/  FFMA R21, R20, R21, -0.16684235632419586182 ;  /* 0xbe2ad8b914157423 */ /* 0x000fc80000000015 */
[----:B------:R-:W-:-:S04]  /*4ad0*/  FFMA R21, R20, R21, 0.20012299716472625732 ;  /* 0x3e4ced0b14157423 */ /* 0x000fc80000000015 */
[----:B------:R-:W-:-:S04]  /*4ae0*/  FFMA R21, R20, R21, -0.24999669194221496582 ;  /* 0xbe7fff2214157423 */ /* 0x000fc80000000015 */
[C---:B------:R-:W-:Y:S02]  /*4af0*/  FFMA R17, R20.reuse, R21, 0.33333182334899902344 ;  /* 0x3eaaaa7814117423 */ /* 0x040fe40000000015 */
[----:B-1----:R-:W0:Y:S02]  /*4b00*/  MUFU.RCP R21, R16 ;  /* 0x0000001000157308 */ /* 0x002e240000001000 */
[----:B------:R-:W-:Y:S01]  /*4b10*/  FFMA R23, R20, R17, -0.5 ;  /* 0xbf00000014177423 */ /* 0x000fe20000000011 */
[----:B------:R-:W-:-:S03]  /*4b20*/  FSEL R17, RZ, -23, P1 ;  /* 0xc1b80000ff117808 */ /* 0x000fc60000800000 */
[----:B------:R-:W-:Y:S02]  /*4b30*/  FMUL R23, R20, R23 ;  /* 0x0000001714177220 */ /* 0x000fe40000400000 */
[----:B------:R-:W-:Y:S02]  /*4b40*/  FFMA R17, R22, 1.1920928955078125e-07, R17 ;  /* 0x3400000016117823 */ /* 0x000fe40000000011 */
[----:B------:R-:W-:-:S04]  /*4b50*/  FFMA R20, R20, R23, R20 ;  /* 0x0000001714147223 */ /* 0x000fc80000000014 */
[----:B------:R-:W-:Y:S01]  /*4b60*/  FFMA R17, R17, 0.69314718246459960938, R20 ;  /* 0x3f31721811117823 */ /* 0x000fe20000000014 */
[C---:B------:R-:W-:Y:S01]  /*4b70*/  @P0 FFMA R17, R18.reuse, R15, +INF ;  /* 0x7f80000012110423 */ /* 0x040fe2000000000f */
[----:B------:R-:W-:Y:S01]  /*4b80*/  FSETP.NEU.AND P0, PT, R18, RZ, PT ;  /* 0x000000ff1200720b */ /* 0x000fe20003f0d000 */
[----:B0-----:R-:W-:-:S03]  /*4b90*/  FFMA R14, -R16, R21, 1 ;  /* 0x3f800000100e7423 */ /* 0x001fc60000000115 */
[----:B------:R-:W-:Y:S01]  /*4ba0*/  FSEL R17, R17, -INF , P0 ;  /* 0xff80000011117808 */ /* 0x000fe20000000000 */
[----:B------:R-:W-:-:S04]  /*4bb0*/  FFMA R14, R21, R14, R21 ;  /* 0x0000000e150e7223 */ /* 0x000fc80000000015 */
[----:B------:R-:W-:-:S03]  /*4bc0*/  FFMA R15, R17, R14, RZ ;  /* 0x0000000e110f7223 */ /* 0x000fc600000000ff */
[----:B------:R-:W0:Y:S01]  /*4bd0*/  FCHK P0, R17, R16 ;  /* 0x0000001011007302 */ /* 0x000e220000000000 */
[----:B------:R-:W-:-:S04]  /*4be0*/  FFMA R18, -R16, R15, R17 ;  /* 0x0000000f10127223 */ /* 0x000fc80000000111 */
[----:B------:R-:W-:Y:S01]  /*4bf0*/  FFMA R14, R14, R18, R15 ;  /* 0x000000120e0e7223 */ /* 0x000fe2000000000f */
[----:B0-----:R-:W-:Y:S06]  /*4c00*/  @!P0 BRA `(.L_x_52) ;  /* 0x00000000000c8947 */ /* 0x001fec0003800000 */
[----:B------:R-:W-:-:S07]  /*4c10*/  MOV R18, 0x4c30 ;  /* 0x00004c3000127802 */ /* 0x000fce0000000f00 */
[----:B------:R-:W-:Y:S05]  /*4c20*/  CALL.REL.NOINC `($__internal_2_$__cuda_sm3x_div_rn_noftz_f32_slowpath) ;  /* 0x00000010008c7944 */ /* 0x000fea0003c00000 */
[----:B------:R-:W-:-:S07]  /*4c30*/  IMAD.MOV.U32 R14, RZ, RZ, R17 ;  /* 0x000000ffff0e7224 */ /* 0x000fce00078e0011 */
.L_x_52:
[----:B------:R-:W-:Y:S05]  /*4c40*/  BSYNC.RECONVERGENT B2 ;  /* 0x0000000000027941 */ /* 0x000fea0003800200 */
.L_x_51:
        /* <DEDUP_REMOVED lines=11> */
.L_x_55:
        /* <DEDUP_REMOVED lines=14> */
.L_x_57:
[----:B------:R-:W-:Y:S05]  /*4de0*/  BSYNC.RECONVERGENT B3 ;  /* 0x0000000000037941 */ /* 0x000fea0003800200 */
.L_x_56:
        /* <DEDUP_REMOVED lines=63> */
.L_x_54:
[----:B------:R-:W-:Y:S01]  /*51e0*/  FADD R5, -R16, |R5| ;  /* 0x4000000510057221 */ /* 0x000fe20000000100 */
[----:B------:R-:W-:Y:S01]  /*51f0*/  BSSY.RECONVERGENT B3, `(.L_x_59) ;  /* 0x0000005000037945 */ /* 0x000fe20003800200 */
[----:B------:R-:W-:Y:S02]  /*5200*/  MOV R34, 0x5240 ;  /* 0x0000524000227802 */ /* 0x000fe40000000f00 */
[----:B------:R-:W0:Y:S02]  /*5210*/  F2F.F64.F32 R14, R5 ;  /* 0x00000005000e7310 */ /* 0x000e240000201800 */
[----:B0-----:R-:W-:-:S11]  /*5220*/  DADD R28, -RZ, |R14| ;  /* 0x00000000ff1c7229 */ /* 0x001fd6000000050e */
[----:B------:R-:W-:Y:S05]  /*5230*/  CALL.REL.NOINC `($rtruncnorm_kernel$__internal_accurate_pow) ;  /* 0x0000001000a47944 */ /* 0x000fea0003c00000 */
[----:B------:R-:W-:Y:S05]  /*5240*/  BSYNC.RECONVERGENT B3 ;  /* 0x0000000000037941 */ /* 0x000fea0003800200 */
.L_x_59:
        /* <DEDUP_REMOVED lines=17> */
.L_x_61:
[----:B------:R-:W-:Y:S05]  /*5360*/  BSYNC.RECONVERGENT B3 ;  /* 0x0000000000037941 */ /* 0x000fea0003800200 */
.L_x_60:
        /* <DEDUP_REMOVED lines=8> */
.L_x_62:
        /* <DEDUP_REMOVED lines=14> */
.L_x_64:
[----:B------:R-:W-:Y:S05]  /*54d0*/  BSYNC.RECONVERGENT B3 ;  /* 0x0000000000037941 */ /* 0x000fea0003800200 */
.L_x_63:
        /* <DEDUP_REMOVED lines=62> */
.L_x_58:
[----:B------:R-:W-:Y:S05]  /*58c0*/  BSYNC.RECONVERGENT B2 ;  /* 0x0000000000027941 */ /* 0x000fea0003800200 */
.L_x_53:
        /* <DEDUP_REMOVED lines=13> */
[----:B------:R-:W-:Y:S05]  /*59a0*/  @!P0 BREAK.RELIABLE B0 ;  /* 0x0000000000008942 */ /* 0x000fea0003800100 */
[----:B------:R-:W-:Y:S05]  /*59b0*/  @!P0 BRA `(.L_x_65) ;  /* 0x0000000000088947 */ /* 0x000fea0003800000 */
.L_x_43:
[----:B------:R-:W-:Y:S05]  /*59c0*/  BSYNC.RELIABLE B0 ;  /* 0x0000000000007941 */ /* 0x000fea0003800100 */
.L_x_20:
[----:B------:R-:W-:Y:S05]  /*59d0*/  BRA `(.L_x_66) ;  /* 0xffffffd400607947 */ /* 0x000fea000383ffff */
.L_x_65:
[----:B------:R-:W-:Y:S05]  /*59e0*/  BSYNC.RECONVERGENT B1 ;  /* 0x0000000000017941 */ /* 0x000fea0003800200 */
.L_x_19:
[----:B------:R-:W0:Y:S01]  /*59f0*/  LDC.64 R2, c[0x0][0x380] ;  /* 0x0000e000ff027b82 */ /* 0x000e220000000a00 */
[----:B------:R-:W-:Y:S01]  /*5a00*/  FFMA R9, R32, -R33, R9 ;  /* 0x8000002120097223 */ /* 0x000fe20000000009 */
[----:B0-----:R-:W-:-:S05]  /*5a10*/  IMAD.WIDE R2, R8, 0x4, R2 ;  /* 0x0000000408027825 */ /* 0x001fca00078e0202 */
[----:B------:R-:W-:Y:S01]  /*5a20*/  STG.E desc[UR8][R2.64], R9 ;  /* 0x0000000902007986 */ /* 0x000fe2000c101908 */
[----:B------:R-:W-:Y:S05]  /*5a30*/  EXIT ;  /* 0x000000000000794d */ /* 0x000fea0003800000 */
        .weak           $__internal_0_$__cuda_sm20_dsqrt_rn_f64_mediumpath_v1
        .type           $__internal_0_$__cuda_sm20_dsqrt_rn_f64_mediumpath_v1,@function
        .size           $__internal_0_$__cuda_sm20_dsqrt_rn_f64_mediumpath_v1,($__internal_1_$__cuda_sm20_sqrt_rn_f32_slowpath - $__internal_0_$__cuda_sm20_dsqrt_rn_f64_mediumpath_v1)
$__internal_0_$__cuda_sm20_dsqrt_rn_f64_mediumpath_v1:
[----:B------:R-:W-:Y:S01]  /*5a40*/  ISETP.GE.U32.AND P1, PT, R20, -0x3400000, PT ;  /* 0xfcc000001400780c */ /* 0x000fe20003f26070 */
[----:B------:R-:W-:Y:S01]  /*5a50*/  BSSY.RECONVERGENT B3, `(.L_x_67) ;  /* 0x0000026000037945 */ /* 0x000fe20003800200 */
[----:B------:R-:W-:Y:S02]  /*5a60*/  IMAD.MOV.U32 R19, RZ, RZ, R21 ;  /* 0x000000ffff137224 */ /* 0x000fe400078e0015 */
[----:B------:R-:W-:Y:S02]  /*5a70*/  IMAD.MOV.U32 R20, RZ, RZ, R4 ;  /* 0x000000ffff147224 */ /* 0x000fe400078e0004 */
[----:B------:R-:W-:-:S07]  /*5a80*/  IMAD.MOV.U32 R21, RZ, RZ, R27 ;  /* 0x000000ffff157224 */ /* 0x000fce00078e001b */
[----:B------:R-:W-:Y:S05]  /*5a90*/  @!P1 BRA `(.L_x_68) ;  /* 0x0000000000209947 */ /* 0x000fea0003800000 */
[----:B------:R-:W-:-:S10]  /*5aa0*/  DFMA.RM R22, R24, R20, R22 ;  /* 0x000000141816722b */ /* 0x000fd40000004016 */
[----:B------:R-:W-:-:S05]  /*5ab0*/  IADD3 R20, P1, PT, R22, 0x1, RZ ;  /* 0x0000000116147810 */ /* 0x000fca0007f3e0ff */
[----:B------:R-:W-:-:S06]  /*5ac0*/  IMAD.X R21, RZ, RZ, R23, P1 ;  /* 0x000000ffff157224 */ /* 0x000fcc00008e0617 */
[----:B------:R-:W-:-:S08]  /*5ad0*/  DFMA.RP R18, -R22, R20, R18 ;  /* 0x000000141612722b */ /* 0x000fd00000008112 */
[----:B------:R-:W-:-:S06]  /*5ae0*/  DSETP.GT.AND P1, PT, R18, RZ, PT ;  /* 0x000000ff1200722a */ /* 0x000fcc0003f24000 */
[----:B------:R-:W-:Y:S02]  /*5af0*/  FSEL R20, R20, R22, P1 ;  /* 0x0000001614147208 */ /* 0x000fe40000800000 */
[----:B------:R-:W-:Y:S01]  /*5b00*/  FSEL R21, R21, R23, P1 ;  /* 0x0000001715157208 */ /* 0x000fe20000800000 */
[----:B------:R-:W-:Y:S06]  /*5b10*/  BRA `(.L_x_69) ;  /* 0x0000000000647947 */ /* 0x000fec0003800000 */
.L_x_68:
[----:B------:R-:W-:-:S14]  /*5b20*/  DSETP.NE.AND P1, PT, R18, RZ, PT ;  /* 0x000000ff1200722a */ /* 0x000fdc0003f25000 */
[----:B------:R-:W-:Y:S05]  /*5b30*/  @!P1 BRA `(.L_x_70) ;  /* 0x0000000000589947 */ /* 0x000fea0003800000 */
[----:B------:R-:W-:-:S13]  /*5b40*/  ISETP.GE.AND P1, PT, R19, RZ, PT ;  /* 0x000000ff1300720c */ /* 0x000fda0003f26270 */
[----:B------:R-:W-:Y:S02]  /*5b50*/  @!P1 IMAD.MOV.U32 R20, RZ, RZ, 0x0 ;  /* 0x00000000ff149424 */ /* 0x000fe400078e00ff */
[----:B------:R-:W-:Y:S01]  /*5b60*/  @!P1 IMAD.MOV.U32 R21, RZ, RZ, -0x80000 ;  /* 0xfff80000ff159424 */ /* 0x000fe200078e00ff */
[----:B------:R-:W-:Y:S06]  /*5b70*/  @!P1 BRA `(.L_x_69) ;  /* 0x00000000004c9947 */ /* 0x000fec0003800000 */
[----:B------:R-:W-:-:S13]  /*5b80*/  ISETP.GT.AND P1, PT, R19, 0x7fefffff, PT ;  /* 0x7fefffff1300780c */ /* 0x000fda0003f24270 */
[----:B------:R-:W-:Y:S05]  /*5b90*/  @P1 BRA `(.L_x_70) ;  /* 0x0000000000401947 */ /* 0x000fea0003800000 */
[----:B------:R-:W-:Y:S01]  /*5ba0*/  DMUL R24, R18, 8.11296384146066816958e+31 ;  /* 0x4690000012187828 */ /* 0x000fe20000000000 */
[----:B------:R-:W-:Y:S02]  /*5bb0*/  IMAD.MOV.U32 R22, RZ, RZ, RZ ;  /* 0x000000ffff167224 */ /* 0x000fe400078e00ff */
[----:B------:R-:W-:Y:S02]  /*5bc0*/  IMAD.MOV.U32 R18, RZ, RZ, 0x0 ;  /* 0x00000000ff127424 */ /* 0x000fe400078e00ff */
[----:B------:R-:W-:Y:S01]  /*5bd0*/  IMAD.MOV.U32 R19, RZ, RZ, 0x3fd80000 ;  /* 0x3fd80000ff137424 */ /* 0x000fe200078e00ff */
[----:B------:R-:W0:Y:S02]  /*5be0*/  MUFU.RSQ64H R23, R25 ;  /* 0x0000001900177308 */ /* 0x000e240000001c00 */
[----:B0-----:R-:W-:-:S08]  /*5bf0*/  DMUL R20, R22, R22 ;  /* 0x0000001616147228 */ /* 0x001fd00000000000 */
[----:B------:R-:W-:-:S08]  /*5c00*/  DFMA R20, R24, -R20, 1 ;  /* 0x3ff000001814742b */ /* 0x000fd00000000814 */
[----:B------:R-:W-:Y:S02]  /*5c10*/  DFMA R18, R20, R18, 0.5 ;  /* 0x3fe000001412742b */ /* 0x000fe40000000012 */
[----:B------:R-:W-:-:S08]  /*5c20*/  DMUL R20, R22, R20 ;  /* 0x0000001416147228 */ /* 0x000fd00000000000 */
[----:B------:R-:W-:-:S08]  /*5c30*/  DFMA R20, R18, R20, R22 ;  /* 0x000000141214722b */ /* 0x000fd00000000016 */
[----:B------:R-:W-:Y:S02]  /*5c40*/  DMUL R18, R24, R20 ;  /* 0x0000001418127228 */ /* 0x000fe40000000000 */
[----:B------:R-:W-:-:S06]  /*5c50*/  VIADD R21, R21, 0xfff00000 ;  /* 0xfff0000015157836 */ /* 0x000fcc0000000000 */
[----:B------:R-:W-:-:S08]  /*5c60*/  DFMA R22, R18, -R18, R24 ;  /* 0x800000121216722b */ /* 0x000fd00000000018 */
[----:B------:R-:W-:-:S10]  /*5c70*/  DFMA R20, R20, R22, R18 ;  /* 0x000000161414722b */ /* 0x000fd40000000012 */
[----:B------:R-:W-:Y:S01]  /*5c80*/  VIADD R21, R21, 0xfcb00000 ;  /* 0xfcb0000015157836 */ /* 0x000fe20000000000 */
[----:B------:R-:W-:Y:S06]  /*5c90*/  BRA `(.L_x_69) ;  /* 0x0000000000047947 */ /* 0x000fec0003800000 */
.L_x_70:
[----:B------:R-:W-:-:S11]  /*5ca0*/  DADD R20, R18, R18 ;  /* 0x0000000012147229 */ /* 0x000fd60000000012 */
.L_x_69:
[----:B------:R-:W-:Y:S05]  /*5cb0*/  BSYNC.RECONVERGENT B3 ;  /* 0x0000000000037941 */ /* 0x000fea0003800200 */
.L_x_67:
[----:B------:R-:W-:Y:S02]  /*5cc0*/  IMAD.MOV.U32 R27, RZ, RZ, 0x0 ;  /* 0x00000000ff1b7424 */ /* 0x000fe400078e00ff */
[----:B------:R-:W-:Y:S02]  /*5cd0*/  IMAD.MOV.U32 R28, RZ, RZ, R20 ;  /* 0x000000ffff1c7224 */ /* 0x000fe400078e0014 */
[----:B------:R-:W-:Y:S01]  /*5ce0*/  IMAD.MOV.U32 R29, RZ, RZ, R21 ;  /* 0x000000ffff1d7224 */ /* 0x000fe200078e0015 */
[----:B------:R-:W-:Y:S06]  /*5cf0*/  RET.REL.NODEC R26 `(rtruncnorm_kernel) ;  /* 0xffffffa01ac07950 */ /* 0x000fec0003c3ffff */
        .weak           $__internal_1_$__cuda_sm20_sqrt_rn_f32_slowpath
        .type           $__internal_1_$__cuda_sm20_sqrt_rn_f32_slowpath,@function
        .size           $__internal_1_$__cuda_sm20_sqrt_rn_f32_slowpath,($__internal_2_$__cuda_sm3x_div_rn_noftz_f32_slowpath - $__internal_1_$__cuda_sm20_sqrt_rn_f32_slowpath)
$__internal_1_$__cuda_sm20_sqrt_rn_f32_slowpath:
[----:B------:R-:W-:-:S13]  /*5d00*/  LOP3.LUT P0, RZ, R25, 0x7fffffff, RZ, 0xc0, !PT ;  /* 0x7fffffff19ff7812 */ /* 0x000fda000780c0ff */
[----:B------:R-:W-:Y:S01]  /*5d10*/  @!P0 IMAD.MOV.U32 R6, RZ, RZ, R25 ;  /* 0x000000ffff068224 */ /* 0x000fe200078e0019 */
[----:B------:R-:W-:Y:S06]  /*5d20*/  @!P0 BRA `(.L_x_71) ;  /* 0x0000000000448947 */ /* 0x000fec0003800000 */
[----:B------:R-:W-:Y:S01]  /*5d30*/  FSETP.GEU.FTZ.AND P0, PT, R25, RZ, PT ;  /* 0x000000ff1900720b */ /* 0x000fe20003f1e000 */
[----:B------:R-:W-:-:S12]  /*5d40*/  IMAD.MOV.U32 R0, RZ, RZ, R25 ;  /* 0x000000ffff007224 */ /* 0x000fd800078e0019 */
[----:B------:R-:W-:Y:S01]  /*5d50*/  @!P0 IMAD.MOV.U32 R6, RZ, RZ, 0x7fffffff ;  /* 0x7fffffffff068424 */ /* 0x000fe200078e00ff */
[----:B------:R-:W-:Y:S06]  /*5d60*/  @!P0 BRA `(.L_x_71) ;  /* 0x0000000000348947 */ /* 0x000fec0003800000 */
[----:B------:R-:W-:-:S13]  /*5d70*/  FSETP.GTU.FTZ.AND P0, PT, |R0|, +INF , PT ;  /* 0x7f8000000000780b */ /* 0x000fda0003f1c200 */
[----:B------:R-:W-:Y:S01]  /*5d80*/  @P0 FADD.FTZ R6, R0, 1 ;  /* 0x3f80000000060421 */ /* 0x000fe20000010000 */
[----:B------:R-:W-:Y:S06]  /*5d90*/  @P0 BRA `(.L_x_71) ;  /* 0x0000000000280947 */ /* 0x000fec0003800000 */
[----:B------:R-:W-:-:S13]  /*5da0*/  FSETP.NEU.FTZ.AND P0, PT, |R0|, +INF , PT ;  /* 0x7f8000000000780b */ /* 0x000fda0003f1d200 */
[----:B------:R-:W-:-:S04]  /*5db0*/  @P0 FFMA R20, R0, 1.84467440737095516160e+19, RZ ;  /* 0x5f80000000140823 */ /* 0x000fc800000000ff */
[----:B------:R-:W0:Y:S02]  /*5dc0*/  @P0 MUFU.RSQ R25, R20 ;  /* 0x0000001400190308 */ /* 0x000e240000001400 */
[----:B0-----:R-:W-:Y:S01]  /*5dd0*/  @P0 FMUL.FTZ R27, R20, R25 ;  /* 0x00000019141b0220 */ /* 0x001fe20000410000 */
[----:B------:R-:W-:-:S03]  /*5de0*/  @P0 FMUL.FTZ R25, R25, 0.5 ;  /* 0x3f00000019190820 */ /* 0x000fc60000410000 */
[----:B------:R-:W-:-:S04]  /*5df0*/  @P0 FADD.FTZ R6, -R27, -RZ ;  /* 0x800000ff1b060221 */ /* 0x000fc80000010100 */
[----:B------:R-:W-:Y:S01]  /*5e00*/  @P0 FFMA R22, R27, R6, R20 ;  /* 0x000000061b160223 */ /* 0x000fe20000000014 */
[----:B------:R-:W-:-:S03]  /*5e10*/  @!P0 IMAD.MOV.U32 R6, RZ, RZ, R0 ;  /* 0x000000ffff068224 */ /* 0x000fc600078e0000 */
[----:B------:R-:W-:-:S04]  /*5e20*/  @P0 FFMA R22, R22, R25, R27 ;  /* 0x0000001916160223 */ /* 0x000fc8000000001b */
[----:B------:R-:W-:-:S07]  /*5e30*/  @P0 FMUL.FTZ R6, R22, 2.3283064365386962891e-10 ;  /* 0x2f80000016060820 */ /* 0x000fce0000410000 */
.L_x_71:
[----:B------:R-:W-:-:S04]  /*5e40*/  IMAD.MOV.U32 R25, RZ, RZ, 0x0 ;  /* 0x00000000ff197424 */ /* 0x000fc800078e00ff */
[----:B------:R-:W-:Y:S05]  /*5e50*/  RET.REL.NODEC R24 `(rtruncnorm_kernel) ;  /* 0xffffffa018687950 */ /* 0x000fea0003c3ffff */
        .weak           $__internal_2_$__cuda_sm3x_div_rn_noftz_f32_slowpath
        .type           $__internal_2_$__cuda_sm3x_div_rn_noftz_f32_slowpath,@function
        .size           $__internal_2_$__cuda_sm3x_div_rn_noftz_f32_slowpath,($rtruncnorm_kernel$__internal_accurate_pow - $__internal_2_$__cuda_sm3x_div_rn_noftz_f32_slowpath)
$__internal_2_$__cuda_sm3x_div_rn_noftz_f32_slowpath:
[--C-:B------:R-:W-:Y:S01]  /*5e60*/  SHF.R.U32.HI R19, RZ, 0x17, R16.reuse ;  /* 0x00000017ff137819 */ /* 0x100fe20000011610 */
[----:B------:R-:W-:Y:S01]  /*5e70*/  BSSY.RECONVERGENT B3, `(.L_x_72) ;  /* 0x0000063000037945 */ /* 0x000fe20003800200 */
[----:B------:R-:W-:Y:S01]  /*5e80*/  SHF.R.U32.HI R20, RZ, 0x17, R17 ;  /* 0x00000017ff147819 */ /* 0x000fe20000011611 */
[----:B------:R-:W-:Y:S01]  /*5e90*/  IMAD.MOV.U32 R22, RZ, RZ, R16 ;  /* 0x000000ffff167224 */ /* 0x000fe200078e0010 */
[----:B------:R-:W-:Y:S02]  /*5ea0*/  LOP3.LUT R19, R19, 0xff, RZ, 0xc0, !PT ;  /* 0x000000ff13137812 */ /* 0x000fe400078ec0ff */
[----:B------:R-:W-:-:S03]  /*5eb0*/  LOP3.LUT R24, R20, 0xff, RZ, 0xc0, !PT ;  /* 0x000000ff14187812 */ /* 0x000fc600078ec0ff */
[----:B------:R-:W-:Y:S02]  /*5ec0*/  VIADD R23, R19, 0xffffffff ;  /* 0xffffffff13177836 */ /* 0x000fe40000000000 */
[----:B------:R-:W-:-:S03]  /*5ed0*/  VIADD R21, R24, 0xffffffff ;  /* 0xffffffff18157836 */ /* 0x000fc60000000000 */
[----:B------:R-:W-:-:S04]  /*5ee0*/  ISETP.GT.U32.AND P0, PT, R23, 0xfd, PT ;  /* 0x000000fd1700780c */ /* 0x000fc80003f04070 */
[----:B------:R-:W-:-:S13]  /*5ef0*/  ISETP.GT.U32.OR P0, PT, R21, 0xfd, P0 ;  /* 0x000000fd1500780c */ /* 0x000fda0000704470 */
[----:B------:R-:W-:Y:S01]  /*5f00*/  @!P0 IMAD.MOV.U32 R20, RZ, RZ, RZ ;  /* 0x000000ffff148224 */ /* 0x000fe200078e00ff */
[----:B------:R-:W-:Y:S06]  /*5f10*/  @!P0 BRA `(.L_x_73) ;  /* 0x00000000005c8947 */ /* 0x000fec0003800000 */
[----:B------:R-:W-:Y:S02]  /*5f20*/  FSETP.GTU.FTZ.AND P0, PT, |R17|, +INF , PT ;  /* 0x7f8000001100780b */ /* 0x000fe40003f1c200 */
[----:B------:R-:W-:-:S04]  /*5f30*/  FSETP.GTU.FTZ.AND P1, PT, |R16|, +INF , PT ;  /* 0x7f8000001000780b */ /* 0x000fc80003f3c200 */
[----:B------:R-:W-:-:S13]  /*5f40*/  PLOP3.LUT P0, PT, P0, P1, PT, 0xf8, 0x8f ;  /* 0x00000000008f781c */ /* 0x000fda0000703f70 */
[----:B------:R-:W-:Y:S05]  /*5f50*/  @P0 BRA `(.L_x_74) ;  /* 0x00000004004c0947 */ /* 0x000fea0003800000 */
[----:B------:R-:W-:-:S13]  /*5f60*/  LOP3.LUT P0, RZ, R22, 0x7fffffff, R17, 0xc8, !PT ;  /* 0x7fffffff16ff7812 */ /* 0x000fda000780c811 */
[----:B------:R-:W-:Y:S05]  /*5f70*/  @!P0 BRA `(.L_x_75) ;  /* 0x00000004003c8947 */ /* 0x000fea0003800000 */
[C---:B------:R-:W-:Y:S02]  /*5f80*/  FSETP.NEU.FTZ.AND P0, PT, |R17|.reuse, +INF , PT ;  /* 0x7f8000001100780b */ /* 0x040fe40003f1d200 */
[----:B------:R-:W-:Y:S02]  /*5f90*/  FSETP.NEU.FTZ.AND P2, PT, |R16|, +INF , PT ;  /* 0x7f8000001000780b */ /* 0x000fe40003f5d200 */
[----:B------:R-:W-:-:S11]  /*5fa0*/  FSETP.NEU.FTZ.AND P1, PT, |R17|, +INF , PT ;  /* 0x7f8000001100780b */ /* 0x000fd60003f3d200 */
[----:B------:R-:W-:Y:S05]  /*5fb0*/  @!P2 BRA !P0, `(.L_x_75) ;  /* 0x00000004002ca947 */ /* 0x000fea0004000000 */
[----:B------:R-:W-:-:S04]  /*5fc0*/  LOP3.LUT P0, RZ, R17, 0x7fffffff, RZ, 0xc0, !PT ;  /* 0x7fffffff11ff7812 */ /* 0x000fc8000780c0ff */
[----:B------:R-:W-:-:S13]  /*5fd0*/  PLOP3.LUT P0, PT, P2, P0, PT, 0x2f, 0xf2 ;  /* 0x0000000000f2781c */ /* 0x000fda0001700577 */
[----:B------:R-:W-:Y:S05]  /*5fe0*/  @P0 BRA `(.L_x_76) ;  /* 0x0000000400180947 */ /* 0x000fea0003800000 */
[----:B------:R-:W-:-:S04]  /*5ff0*/  LOP3.LUT P0, RZ, R22, 0x7fffffff, RZ, 0xc0, !PT ;  /* 0x7fffffff16ff7812 */ /* 0x000fc8000780c0ff */
[----:B------:R-:W-:-:S13]  /*6000*/  PLOP3.LUT P0, PT, P1, P0, PT, 0x2f, 0xf2 ;  /* 0x0000000000f2781c */ /* 0x000fda0000f00577 */
[----:B------:R-:W-:Y:S05]  /*6010*/  @P0 BRA `(.L_x_77) ;  /* 0x0000000400000947 */ /* 0x000fea0003800000 */
[----:B------:R-:W-:Y:S02]  /*6020*/  ISETP.GE.AND P0, PT, R21, RZ, PT ;  /* 0x000000ff1500720c */ /* 0x000fe40003f06270 */
[----:B------:R-:W-:-:S11]  /*6030*/  ISETP.GE.AND P1, PT, R23, RZ, PT ;  /* 0x000000ff1700720c */ /* 0x000fd60003f26270 */
[----:B------:R-:W-:Y:S02]  /*6040*/  @P0 IMAD.MOV.U32 R20, RZ, RZ, RZ ;  /* 0x000000ffff140224 */ /* 0x000fe400078e00ff */
[----:B------:R-:W-:Y:S01]  /*6050*/  @!P0 FFMA R17, R17, 1.84467440737095516160e+19, RZ ;  /* 0x5f80000011118823 */ /* 0x000fe200000000ff */
[----:B------:R-:W-:Y:S02]  /*6060*/  @!P0 IMAD.MOV.U32 R20, RZ, RZ, -0x40 ;  /* 0xffffffc0ff148424 */ /* 0x000fe400078e00ff */
[----:B------:R-:W-:Y:S02]  /*6070*/  @!P1 FFMA R22, R16, 1.84467440737095516160e+19, RZ ;  /* 0x5f80000010169823 */ /* 0x000fe400000000ff */
[----:B------:R-:W-:-:S07]  /*6080*/  @!P1 VIADD R20, R20, 0x40 ;  /* 0x0000004014149836 */ /* 0x000fce0000000000 */
.L_x_73:
[----:B------:R-:W-:Y:S01]  /*6090*/  LEA R21, R19, 0xc0800000, 0x17 ;  /* 0xc080000013157811 */ /* 0x000fe200078eb8ff */
[----:B------:R-:W-:Y:S01]  /*60a0*/  VIADD R24, R24, 0xffffff81 ;  /* 0xffffff8118187836 */ /* 0x000fe20000000000 */
[----:B------:R-:W-:Y:S03]  /*60b0*/  BSSY.RECONVERGENT B4, `(.L_x_78) ;  /* 0x0000035000047945 */ /* 0x000fe60003800200 */
[----:B------:R-:W-:Y:S02]  /*60c0*/  IMAD.IADD R23, R22, 0x1, -R21 ;  /* 0x0000000116177824 */ /* 0x000fe400078e0a15 */
[C---:B------:R-:W-:Y:S02]  /*60d0*/  IMAD R17, R24.reuse, -0x800000, R17 ;  /* 0xff80000018117824 */ /* 0x040fe400078e0211 */
[----:B------:R0:W1:Y:S01]  /*60e0*/  MUFU.RCP R22, R23 ;  /* 0x0000001700167308 */ /* 0x0000620000001000 */
[----:B------:R-:W-:Y:S01]  /*60f0*/  FADD.FTZ R26, -R23, -RZ ;  /* 0x800000ff171a7221 */ /* 0x000fe20000010100 */
[----:B0-----:R-:W-:-:S05]  /*6100*/  IADD3 R23, PT, PT, R24, 0x7f, -R19 ;  /* 0x0000007f18177810 */ /* 0x001fca0007ffe813 */
[----:B------:R-:W-:Y:S02]  /*6110*/  IMAD.IADD R20, R23, 0x1, R20 ;  /* 0x0000000117147824 */ /* 0x000fe400078e0214 */
[----:B-1----:R-:W-:-:S04]  /*6120*/  FFMA R21, R22, R26, 1 ;  /* 0x3f80000016157423 */ /* 0x002fc8000000001a */
[----:B------:R-:W-:-:S04]  /*6130*/  FFMA R22, R22, R21, R22 ;  /* 0x0000001516167223 */ /* 0x000fc80000000016 */
[----:B------:R-:W-:-:S04]  /*6140*/  FFMA R21, R17, R22, RZ ;  /* 0x0000001611157223 */ /* 0x000fc800000000ff */
[----:B------:R-:W-:-:S04]  /*6150*/  FFMA R25, R26, R21, R17 ;  /* 0x000000151a197223 */ /* 0x000fc80000000011 */
[----:B------:R-:W-:-:S04]  /*6160*/  FFMA R21, R22, R25, R21 ;  /* 0x0000001916157223 */ /* 0x000fc80000000015 */
[----:B------:R-:W-:-:S04]  /*6170*/  FFMA R26, R26, R21, R17 ;  /* 0x000000151a1a7223 */ /* 0x000fc80000000011 */
[----:B------:R-:W-:-:S05]  /*6180*/  FFMA R17, R22, R26, R21 ;  /* 0x0000001a16117223 */ /* 0x000fca0000000015 */
[----:B------:R-:W-:-:S04]  /*6190*/  SHF.R.U32.HI R19, RZ, 0x17, R17 ;  /* 0x00000017ff137819 */ /* 0x000fc80000011611 */
[----:B------:R-:W-:-:S05]  /*61a0*/  LOP3.LUT R19, R19, 0xff, RZ, 0xc0, !PT ;  /* 0x000000ff13137812 */ /* 0x000fca00078ec0ff */
[----:B------:R-:W-:-:S04]  /*61b0*/  IMAD.IADD R23, R19, 0x1, R20 ;  /* 0x0000000113177824 */ /* 0x000fc800078e0214 */
[----:B------:R-:W-:-:S05]  /*61c0*/  VIADD R19, R23, 0xffffffff ;  /* 0xffffffff17137836 */ /* 0x000fca0000000000 */
[----:B------:R-:W-:-:S13]  /*61d0*/  ISETP.GE.U32.AND P0, PT, R19, 0xfe, PT ;  /* 0x000000fe1300780c */ /* 0x000fda0003f06070 */
[----:B------:R-:W-:Y:S05]  /*61e0*/  @!P0 BRA `(.L_x_79) ;  /* 0x0000000000808947 */ /* 0x000fea0003800000 */
[----:B------:R-:W-:-:S13]  /*61f0*/  ISETP.GT.AND P0, PT, R23, 0xfe, PT ;  /* 0x000000fe1700780c */ /* 0x000fda0003f04270 */
[----:B------:R-:W-:Y:S05]  /*6200*/  @P0 BRA `(.L_x_80) ;  /* 0x00000000006c0947 */ /* 0x000fea0003800000 */
[----:B------:R-:W-:-:S13]  /*6210*/  ISETP.GE.AND P0, PT, R23, 0x1, PT ;  /* 0x000000011700780c */ /* 0x000fda0003f06270 */
[----:B------:R-:W-:Y:S05]  /*6220*/  @P0 BRA `(.L_x_81) ;  /* 0x0000000000740947 */ /* 0x000fea0003800000 */
[----:B------:R-:W-:Y:S02]  /*6230*/  ISETP.GE.AND P0, PT, R23, -0x18, PT ;  /* 0xffffffe81700780c */ /* 0x000fe40003f06270 */
[----:B------:R-:W-:-:S11]  /*6240*/  LOP3.LUT R17, R17, 0x80000000, RZ, 0xc0, !PT ;  /* 0x8000000011117812 */ /* 0x000fd600078ec0ff */
[----:B------:R-:W-:Y:S05]  /*6250*/  @!P0 BRA `(.L_x_81) ;  /* 0x0000000000688947 */ /* 0x000fea0003800000 */
[CCC-:B------:R-:W-:Y:S01]  /*6260*/  FFMA.RZ R19, R22.reuse, R26.reuse, R21.reuse ;  /* 0x0000001a16137223 */ /* 0x1c0fe2000000c015 */
[C---:B------:R-:W-:Y:S02]  /*6270*/  ISETP.NE.AND P2, PT, R23.reuse, RZ, PT ;  /* 0x000000ff1700720c */ /* 0x040fe40003f45270 */
[----:B------:R-:W-:Y:S02]  /*6280*/  ISETP.NE.AND P1, PT, R23, RZ, PT ;  /* 0x000000ff1700720c */ /* 0x000fe40003f25270 */
[----:B------:R-:W-:Y:S01]  /*6290*/  LOP3.LUT R20, R19, 0x7fffff, RZ, 0xc0, !PT ;  /* 0x007fffff13147812 */ /* 0x000fe200078ec0ff */
[CCC-:B------:R-:W-:Y:S01]  /*62a0*/  FFMA.RP R19, R22.reuse, R26.reuse, R21.reuse ;  /* 0x0000001a16137223 */ /* 0x1c0fe20000008015 */
[----:B------:R-:W-:Y:S01]  /*62b0*/  FFMA.RM R22, R22, R26, R21 ;  /* 0x0000001a16167223 */ /* 0x000fe20000004015 */
[----:B------:R-:W-:Y:S01]  /*62c0*/  VIADD R21, R23, 0x20 ;  /* 0x0000002017157836 */ /* 0x000fe20000000000 */
[----:B------:R-:W-:Y:S01]  /*62d0*/  LOP3.LUT R20, R20, 0x800000, RZ, 0xfc, !PT ;  /* 0x0080000014147812 */ /* 0x000fe200078efcff */
[----:B------:R-:W-:-:S02]  /*62e0*/  IMAD.MOV R23, RZ, RZ, -R23 ;  /* 0x000000ffff177224 */ /* 0x000fc400078e0a17 */
[----:B------:R-:W-:Y:S02]  /*62f0*/  FSETP.NEU.FTZ.AND P0, PT, R19, R22, PT ;  /* 0x000000161300720b */ /* 0x000fe40003f1d000 */
[----:B------:R-:W-:Y:S02]  /*6300*/  SHF.L.U32 R21, R20, R21, RZ ;  /* 0x0000001514157219 */ /* 0x000fe400000006ff */
[----:B------:R-:W-:Y:S02]  /*6310*/  SEL R19, R23, RZ, P2 ;  /* 0x000000ff17137207 */ /* 0x000fe40001000000 */
[----:B------:R-:W-:Y:S02]  /*6320*/  ISETP.NE.AND P1, PT, R21, RZ, P1 ;  /* 0x000000ff1500720c */ /* 0x000fe40000f25270 */
[----:B------:R-:W-:Y:S02]  /*6330*/  SHF.R.U32.HI R19, RZ, R19, R20 ;  /* 0x00000013ff137219 */ /* 0x000fe40000011614 */
[----:B------:R-:W-:-:S02]  /*6340*/  PLOP3.LUT P0, PT, P0, P1, PT, 0xf8, 0x8f ;  /* 0x00000000008f781c */ /* 0x000fc40000703f70 */
[----:B------:R-:W-:Y:S02]  /*6350*/  SHF.R.U32.HI R21, RZ, 0x1, R19 ;  /* 0x00000001ff157819 */ /* 0x000fe40000011613 */
[----:B------:R-:W-:-:S04]  /*6360*/  SEL R20, RZ, 0x1, !P0 ;  /* 0x00000001ff147807 */ /* 0x000fc80004000000 */
[----:B------:R-:W-:-:S04]  /*6370*/  LOP3.LUT R20, R20, 0x1, R21, 0xf8, !PT ;  /* 0x0000000114147812 */ /* 0x000fc800078ef815 */
[----:B------:R-:W-:-:S05]  /*6380*/  LOP3.LUT R20, R20, R19, RZ, 0xc0, !PT ;  /* 0x0000001314147212 */ /* 0x000fca00078ec0ff */
[----:B------:R-:W-:-:S05]  /*6390*/  IMAD.IADD R20, R21, 0x1, R20 ;  /* 0x0000000115147824 */ /* 0x000fca00078e0214 */
[----:B------:R-:W-:Y:S01]  /*63a0*/  LOP3.LUT R17, R20, R17, RZ, 0xfc, !PT ;  /* 0x0000001114117212 */ /* 0x000fe200078efcff */
[----:B------:R-:W-:Y:S06]  /*63b0*/  BRA `(.L_x_81) ;  /* 0x0000000000107947 */ /* 0x000fec0003800000 */
.L_x_80:
[----:B------:R-:W-:-:S04]  /*63c0*/  LOP3.LUT R17, R17, 0x80000000, RZ, 0xc0, !PT ;  /* 0x8000000011117812 */ /* 0x000fc800078ec0ff */
[----:B------:R-:W-:Y:S01]  /*63d0*/  LOP3.LUT R17, R17, 0x7f800000, RZ, 0xfc, !PT ;  /* 0x7f80000011117812 */ /* 0x000fe200078efcff */
[----:B------:R-:W-:Y:S06]  /*63e0*/  BRA `(.L_x_81) ;  /* 0x0000000000047947 */ /* 0x000fec0003800000 */
.L_x_79:
[----:B------:R-:W-:-:S07]  /*63f0*/  IMAD R17, R20, 0x800000, R17 ;  /* 0x0080000014117824 */ /* 0x000fce00078e0211 */
.L_x_81:
[----:B------:R-:W-:Y:S05]  /*6400*/  BSYNC.RECONVERGENT B4 ;  /* 0x0000000000047941 */ /* 0x000fea0003800200 */
.L_x_78:
[----:B------:R-:W-:Y:S05]  /*6410*/  BRA `(.L_x_82) ;  /* 0x0000000000207947 */ /* 0x000fea0003800000 */
.L_x_77:
[----:B------:R-:W-:-:S04]  /*6420*/  LOP3.LUT R17, R22, 0x80000000, R17, 0x48, !PT ;  /* 0x8000000016117812 */ /* 0x000fc800078e4811 */
[----:B------:R-:W-:Y:S01]  /*6430*/  LOP3.LUT R17, R17, 0x7f800000, RZ, 0xfc, !PT ;  /* 0x7f80000011117812 */ /* 0x000fe200078efcff */
[----:B------:R-:W-:Y:S06]  /*6440*/  BRA `(.L_x_82) ;  /* 0x0000000000147947 */ /* 0x000fec0003800000 */
.L_x_76:
[----:B------:R-:W-:Y:S01]  /*6450*/  LOP3.LUT R17, R22, 0x80000000, R17, 0x48, !PT ;  /* 0x8000000016117812 */ /* 0x000fe200078e4811 */
[----:B------:R-:W-:Y:S06]  /*6460*/  BRA `(.L_x_82) ;  /* 0x00000000000c7947 */ /* 0x000fec0003800000 */
.L_x_75:
[----:B------:R-:W0:Y:S01]  /*6470*/  MUFU.RSQ R17, -QNAN ;  /* 0xffc0000000117908 */ /* 0x000e220000001400 */
[----:B------:R-:W-:Y:S05]  /*6480*/  BRA `(.L_x_82) ;  /* 0x0000000000047947 */ /* 0x000fea0003800000 */
.L_x_74:
[----:B------:R-:W-:-:S07]  /*6490*/  FADD.FTZ R17, R17, R16 ;  /* 0x0000001011117221 */ /* 0x000fce0000010000 */
.L_x_82:
[----:B------:R-:W-:Y:S05]  /*64a0*/  BSYNC.RECONVERGENT B3 ;  /* 0x0000000000037941 */ /* 0x000fea0003800200 */
.L_x_72:
[----:B------:R-:W-:-:S04]  /*64b0*/  IMAD.MOV.U32 R19, RZ, RZ, 0x0 ;  /* 0x00000000ff137424 */ /* 0x000fc800078e00ff */
[----:B0-----:R-:W-:Y:S05]  /*64c0*/  RET.REL.NODEC R18 `(rtruncnorm_kernel) ;  /* 0xffffff9812cc7950 */ /* 0x001fea0003c3ffff */
        .type           $rtruncnorm_kernel$__internal_accurate_pow,@function
        .size           $rtruncnorm_kernel$__internal_accurate_pow,(.L_x_88 - $rtruncnorm_kernel$__internal_accurate_pow)
$rtruncnorm_kernel$__internal_accurate_pow:
[----:B------:R-:W-:Y:S01]  /*64d0*/  ISETP.GT.U32.AND P0, PT, R29, 0xfffff, PT ;  /* 0x000fffff1d00780c */ /* 0x000fe20003f04070 */
[----:B------:R-:W-:Y:S01]  /*64e0*/  IMAD.MOV.U32 R18, RZ, RZ, R29 ;  /* 0x000000ffff127224 */ /* 0x000fe200078e001d */
[----:B------:R-:W-:Y:S01]  /*64f0*/  UMOV UR4, 0x7d2cafe2 ;  /* 0x7d2cafe200047882 */ /* 0x000fe20000000000 */
[----:B------:R-:W-:Y:S01]  /*6500*/  IMAD.MOV.U32 R20, RZ, RZ, RZ ;  /* 0x000000ffff147224 */ /* 0x000fe200078e00ff */
[----:B------:R-:W-:Y:S01]  /*6510*/  UMOV UR5, 0x3eb0f5ff ;  /* 0x3eb0f5ff00057882 */ /* 0x000fe20000000000 */
[----:B------:R-:W-:Y:S01]  /*6520*/  UMOV UR6, 0x3b39803f ;  /* 0x3b39803f00067882 */ /* 0x000fe20000000000 */
[----:B------:R-:W-:-:S07]  /*6530*/  UMOV UR7, 0x3c7abc9e ;  /* 0x3c7abc9e00077882 */ /* 0x000fce0000000000 */
[----:B------:R-:W-:-:S10]  /*6540*/  @!P0 DMUL R26, R28, 1.80143985094819840000e+16 ;  /* 0x435000001c1a8828 */ /* 0x000fd40000000000 */
[----:B------:R-:W-:Y:S02]  /*6550*/  @!P0 IMAD.MOV.U32 R18, RZ, RZ, R27 ;  /* 0x000000ffff128224 */ /* 0x000fe400078e001b */
[----:B------:R-:W-:-:S03]  /*6560*/  @!P0 IMAD.MOV.U32 R28, RZ, RZ, R26 ;  /* 0x000000ffff1c8224 */ /* 0x000fc600078e001a */
[----:B------:R-:W-:Y:S01]  /*6570*/  LOP3.LUT R19, R18, 0x800fffff, RZ, 0xc0, !PT ;  /* 0x800fffff12137812 */ /* 0x000fe200078ec0ff */
[----:B------:R-:W-:-:S03]  /*6580*/  IMAD.MOV.U32 R24, RZ, RZ, R28 ;  /* 0x000000ffff187224 */ /* 0x000fc600078e001c */
[----:B------:R-:W-:-:S04]  /*6590*/  LOP3.LUT R19, R19, 0x3ff00000, RZ, 0xfc, !PT ;  /* 0x3ff0000013137812 */ /* 0x000fc800078efcff */
[----:B------:R-:W-:Y:S01]  /*65a0*/  ISETP.GE.U32.AND P1, PT, R19, 0x3ff6a09f, PT ;  /* 0x3ff6a09f1300780c */ /* 0x000fe20003f26070 */
[----:B------:R-:W-:-:S12]  /*65b0*/  IMAD.MOV.U32 R25, RZ, RZ, R19 ;  /* 0x000000ffff197224 */ /* 0x000fd800078e0013 */
[----:B------:R-:W-:-:S04]  /*65c0*/  @P1 VIADD R18, R25, 0xfff00000 ;  /* 0xfff0000019121836 */ /* 0x000fc80000000000 */
[----:B------:R-:W-:-:S06]  /*65d0*/  @P1 IMAD.MOV.U32 R25, RZ, RZ, R18 ;  /* 0x000000ffff191224 */ /* 0x000fcc00078e0012 */
[C---:B------:R-:W-:Y:S02]  /*65e0*/  DADD R36, R24.reuse, 1 ;  /* 0x3ff0000018247429 */ /* 0x040fe40000000000 */
[----:B------:R-:W-:-:S04]  /*65f0*/  DADD R18, R24, -1 ;  /* 0xbff0000018127429 */ /* 0x000fc80000000000 */
[----:B------:R-:W0:Y:S02]  /*6600*/  MUFU.RCP64H R21, R37 ;  /* 0x0000002500157308 */ /* 0x000e240000001800 */
[----:B0-----:R-:W-:Y:S01]  /*6610*/  DFMA R22, -R36, R20, 1 ;  /* 0x3ff000002416742b */ /* 0x001fe20000000114 */
[----:B------:R-:W-:Y:S02]  /*6620*/  SHF.R.U32.HI R36, RZ, 0x14, R29 ;  /* 0x00000014ff247819 */ /* 0x000fe4000001161d */
[----:B------:R-:W-:-:S05]  /*6630*/  @!P0 LEA.HI R36, R27, 0xffffffca, RZ, 0xc ;  /* 0xffffffca1b248811 */ /* 0x000fca00078f60ff */
[----:B------:R-:W-:-:S08]  /*6640*/  DFMA R22, R22, R22, R22 ;  /* 0x000000161616722b */ /* 0x000fd00000000016 */
[----:B------:R-:W-:Y:S01]  /*6650*/  DFMA R22, R20, R22, R20 ;  /* 0x000000161416722b */ /* 0x000fe20000000014 */
[----:B------:R-:W-:Y:S02]  /*6660*/  IMAD.MOV.U32 R20, RZ, RZ, 0x41ad3b5a ;  /* 0x41ad3b5aff147424 */ /* 0x000fe400078e00ff */
[----:B------:R-:W-:-:S05]  /*6670*/  IMAD.MOV.U32 R21, RZ, RZ, 0x3ed0f5d2 ;  /* 0x3ed0f5d2ff157424 */ /* 0x000fca00078e00ff */
[----:B------:R-:W-:-:S08]  /*6680*/  DMUL R38, R18, R22 ;  /* 0x0000001612267228 */ /* 0x000fd00000000000 */
[----:B------:R-:W-:-:S08]  /*6690*/  DFMA R38, R18, R22, R38 ;  /* 0x000000161226722b */ /* 0x000fd00000000026 */
[----:B------:R-:W-:-:S08]  /*66a0*/  DMUL R30, R38, R38 ;  /* 0x00000026261e7228 */ /* 0x000fd00000000000 */
[----:B------:R-:W-:Y:S01]  /*66b0*/  DFMA R20, R30, UR4, R20 ;  /* 0x000000041e147c2b */ /* 0x000fe20008000014 */
[----:B------:R-:W-:Y:S01]  /*66c0*/  UMOV UR4, 0x75488a3f ;  /* 0x75488a3f00047882 */ /* 0x000fe20000000000 */
[----:B------:R-:W-:-:S06]  /*66d0*/  UMOV UR5, 0x3ef3b20a ;  /* 0x3ef3b20a00057882 */ /* 0x000fcc0000000000 */
[----:B------:R-:W-:Y:S01]  /*66e0*/  DFMA R24, R30, R20, UR4 ;  /* 0x000000041e187e2b */ /* 0x000fe20008000014 */
[----:B------:R-:W-:Y:S01]  /*66f0*/  UMOV UR4, 0xe4faecd5 ;  /* 0xe4faecd500047882 */ /* 0x000fe20000000000 */
[----:B------:R-:W-:Y:S01]  /*6700*/  UMOV UR5, 0x3f1745cd ;  /* 0x3f1745cd00057882 */ /* 0x000fe20000000000 */
[----:B------:R-:W-:-:S05]  /*6710*/  DADD R20, R18, -R38 ;  /* 0x0000000012147229 */ /* 0x000fca0000000826 */
[----:B------:R-:W-:Y:S01]  /*6720*/  DFMA R24, R30, R24, UR4 ;  /* 0x000000041e187e2b */ /* 0x000fe20008000018 */
[----:B------:R-:W-:Y:S01]  /*6730*/  UMOV UR4, 0x258a578b ;  /* 0x258a578b00047882 */ /* 0x000fe20000000000 */
[----:B------:R-:W-:Y:S01]  /*6740*/  UMOV UR5, 0x3f3c71c7 ;  /* 0x3f3c71c700057882 */ /* 0x000fe20000000000 */
[----:B------:R-:W-:-:S05]  /*6750*/  DADD R20, R20, R20 ;  /* 0x0000000014147229 */ /* 0x000fca0000000014 */
[----:B------:R-:W-:Y:S01]  /*6760*/  DFMA R24, R30, R24, UR4 ;  /* 0x000000041e187e2b */ /* 0x000fe20008000018 */
[----:B------:R-:W-:Y:S01]  /*6770*/  UMOV UR4, 0x9242b910 ;  /* 0x9242b91000047882 */ /* 0x000fe20000000000 */
[----:B------:R-:W-:Y:S01]  /*6780*/  UMOV UR5, 0x3f624924 ;  /* 0x3f62492400057882 */ /* 0x000fe20000000000 */
[----:B------:R-:W-:-:S05]  /*6790*/  DFMA R20, R18, -R38, R20 ;  /* 0x800000261214722b */ /* 0x000fca0000000014 */
[----:B------:R-:W-:Y:S01]  /*67a0*/  DFMA R24, R30, R24, UR4 ;  /* 0x000000041e187e2b */ /* 0x000fe20008000018 */
[----:B------:R-:W-:Y:S01]  /*67b0*/  UMOV UR4, 0x99999dfb ;  /* 0x99999dfb00047882 */ /* 0x000fe20000000000 */
[----:B------:R-:W-:Y:S01]  /*67c0*/  UMOV UR5, 0x3f899999 ;  /* 0x3f89999900057882 */ /* 0x000fe20000000000 */
[----:B------:R-:W-:-:S05]  /*67d0*/  DMUL R20, R22, R20 ;  /* 0x0000001416147228 */ /* 0x000fca0000000000 */
[----:B------:R-:W-:Y:S01]  /*67e0*/  DFMA R24, R30, R24, UR4 ;  /* 0x000000041e187e2b */ /* 0x000fe20008000018 */
[----:B------:R-:W-:Y:S01]  /*67f0*/  UMOV UR4, 0x55555555 ;  /* 0x5555555500047882 */ /* 0x000fe20000000000 */
[----:B------:R-:W-:-:S03]  /*6800*/  UMOV UR5, 0x3fb55555 ;  /* 0x3fb5555500057882 */ /* 0x000fc60000000000 */
[----:B------:R-:W-:Y:S02]  /*6810*/  VIADD R27, R21, 0x100000 ;  /* 0x00100000151b7836 */ /* 0x000fe40000000000 */
[----:B------:R-:W-:Y:S01]  /*6820*/  IMAD.MOV.U32 R26, RZ, RZ, R20 ;  /* 0x000000ffff1a7224 */ /* 0x000fe200078e0014 */
[----:B------:R-:W-:-:S08]  /*6830*/  DFMA R18, R30, R24, UR4 ;  /* 0x000000041e127e2b */ /* 0x000fd00008000018 */
[----:B------:R-:W-:Y:S01]  /*6840*/  DADD R22, -R18, UR4 ;  /* 0x0000000412167e29 */ /* 0x000fe20008000100 */
[----:B------:R-:W-:Y:S01]  /*6850*/  UMOV UR4, 0xb9e7b0 ;  /* 0x00b9e7b000047882 */ /* 0x000fe20000000000 */
[----:B------:R-:W-:-:S06]  /*6860*/  UMOV UR5, 0x3c46a4cb ;  /* 0x3c46a4cb00057882 */ /* 0x000fcc0000000000 */
[----:B------:R-:W-:Y:S02]  /*6870*/  DFMA R22, R30, R24, R22 ;  /* 0x000000181e16722b */ /* 0x000fe40000000016 */
[----:B------:R-:W-:-:S06]  /*6880*/  DMUL R24, R38, R38 ;  /* 0x0000002626187228 */ /* 0x000fcc0000000000 */
[----:B------:R-:W-:Y:S01]  /*6890*/  DADD R22, R22, -UR4 ;  /* 0x8000000416167e29 */ /* 0x000fe20008000000 */
[----:B------:R-:W-:Y:S01]  /*68a0*/  UMOV UR4, 0x80000000 ;  /* 0x8000000000047882 */ /* 0x000fe20000000000 */
[----:B------:R-:W-:Y:S01]  /*68b0*/  DFMA R28, R38, R38, -R24 ;  /* 0x00000026261c722b */ /* 0x000fe20000000818 */
[----:B------:R-:W-:-:S07]  /*68c0*/  UMOV UR5, 0x43300000 ;  /* 0x4330000000057882 */ /* 0x000fce0000000000 */
[C---:B------:R-:W-:Y:S02]  /*68d0*/  DFMA R26, R38.reuse, R26, R28 ;  /* 0x0000001a261a722b */ /* 0x040fe4000000001c */
[----:B------:R-:W-:-:S08]  /*68e0*/  DMUL R28, R38, R24 ;  /* 0x00000018261c7228 */ /* 0x000fd00000000000 */
[----:B------:R-:W-:-:S08]  /*68f0*/  DFMA R30, R38, R24, -R28 ;  /* 0x00000018261e722b */ /* 0x000fd0000000081c */
[----:B------:R-:W-:Y:S02]  /*6900*/  DFMA R30, R20, R24, R30 ;  /* 0x00000018141e722b */ /* 0x000fe4000000001e */
[----:B------:R-:W-:-:S06]  /*6910*/  DADD R24, R18, R22 ;  /* 0x0000000012187229 */ /* 0x000fcc0000000016 */
[----:B------:R-:W-:Y:S02]  /*6920*/  DFMA R26, R38, R26, R30 ;  /* 0x0000001a261a722b */ /* 0x000fe4000000001e */
[----:B------:R-:W-:-:S08]  /*6930*/  DADD R30, R18, -R24 ;  /* 0x00000000121e7229 */ /* 0x000fd00000000818 */
[----:B------:R-:W-:Y:S02]  /*6940*/  DADD R30, R22, R30 ;  /* 0x00000000161e7229 */ /* 0x000fe4000000001e */
[----:B------:R-:W-:-:S08]  /*6950*/  DMUL R22, R24, R28 ;  /* 0x0000001c18167228 */ /* 0x000fd00000000000 */
[----:B------:R-:W-:-:S08]  /*6960*/  DFMA R18, R24, R28, -R22 ;  /* 0x0000001c1812722b */ /* 0x000fd00000000816 */
[----:B------:R-:W-:-:S08]  /*6970*/  DFMA R18, R24, R26, R18 ;  /* 0x0000001a1812722b */ /* 0x000fd00000000012 */
[----:B------:R-:W-:-:S08]  /*6980*/  DFMA R30, R30, R28, R18 ;  /* 0x0000001c1e1e722b */ /* 0x000fd00000000012 */
[----:B------:R-:W-:-:S08]  /*6990*/  DADD R18, R22, R30 ;  /* 0x0000000016127229 */ /* 0x000fd0000000001e */
[--C-:B------:R-:W-:Y:S02]  /*69a0*/  DADD R24, R38, R18.reuse ;  /* 0x0000000026187229 */ /* 0x100fe40000000012 */
[----:B------:R-:W-:-:S06]  /*69b0*/  DADD R22, R22, -R18 ;  /* 0x0000000016167229 */ /* 0x000fcc0000000812 */
[----:B------:R-:W-:Y:S02]  /*69c0*/  DADD R38, R38, -R24 ;  /* 0x0000000026267229 */ /* 0x000fe40000000818 */
[----:B------:R-:W-:-:S06]  /*69d0*/  DADD R22, R30, R22 ;  /* 0x000000001e167229 */ /* 0x000fcc0000000016 */
[----:B------:R-:W-:Y:S01]  /*69e0*/  DADD R38, R18, R38 ;  /* 0x0000000012267229 */ /* 0x000fe20000000026 */
[C---:B------:R-:W-:Y:S02]  /*69f0*/  VIADD R18, R36.reuse, 0xfffffc01 ;  /* 0xfffffc0124127836 */ /* 0x040fe40000000000 */
[----:B------:R-:W-:Y:S02]  /*6a00*/  @P1 VIADD R18, R36, 0xfffffc02 ;  /* 0xfffffc0224121836 */ /* 0x000fe40000000000 */
[----:B------:R-:W-:-:S03]  /*6a10*/  IMAD.MOV.U32 R19, RZ, RZ, 0x43300000 ;  /* 0x43300000ff137424 */ /* 0x000fc600078e00ff */
[----:B------:R-:W-:Y:S01]  /*6a20*/  DADD R22, R22, R38 ;  /* 0x0000000016167229 */ /* 0x000fe20000000026 */
[----:B------:R-:W-:-:S07]  /*6a30*/  LOP3.LUT R18, R18, 0x80000000, RZ, 0x3c, !PT ;  /* 0x8000000012127812 */ /* 0x000fce00078e3cff */
[----:B------:R-:W-:Y:S02]  /*6a40*/  DADD R20, R20, R22 ;  /* 0x0000000014147229 */ /* 0x000fe40000000016 */
[----:B------:R-:W-:Y:S01]  /*6a50*/  DADD R22, R18, -UR4 ;  /* 0x8000000412167e29 */ /* 0x000fe20008000000 */
[----:B------:R-:W-:Y:S01]  /*6a60*/  UMOV UR4, 0xfefa39ef ;  /* 0xfefa39ef00047882 */ /* 0x000fe20000000000 */
[----:B------:R-:W-:-:S04]  /*6a70*/  UMOV UR5, 0x3fe62e42 ;  /* 0x3fe62e4200057882 */ /* 0x000fc80000000000 */
[----:B------:R-:W-:-:S08]  /*6a80*/  DADD R26, R24, R20 ;  /* 0x00000000181a7229 */ /* 0x000fd00000000014 */
[--C-:B------:R-:W-:Y:S02]  /*6a90*/  DFMA R18, R22, UR4, R26.reuse ;  /* 0x0000000416127c2b */ /* 0x100fe4000800001a */
[----:B------:R-:W-:-:S06]  /*6aa0*/  DADD R28, R24, -R26 ;  /* 0x00000000181c7229 */ /* 0x000fcc000000081a */
[----:B------:R-:W-:Y:S02]  /*6ab0*/  DFMA R24, R22, -UR4, R18 ;  /* 0x8000000416187c2b */ /* 0x000fe40008000012 */
[----:B------:R-:W-:-:S06]  /*6ac0*/  DADD R28, R20, R28 ;  /* 0x00000000141c7229 */ /* 0x000fcc000000001c */
[----:B------:R-:W-:-:S08]  /*6ad0*/  DADD R24, -R26, R24 ;  /* 0x000000001a187229 */ /* 0x000fd00000000118 */
[----:B------:R-:W-:-:S08]  /*6ae0*/  DADD R24, R28, -R24 ;  /* 0x000000001c187229 */ /* 0x000fd00000000818 */
[----:B------:R-:W-:-:S08]  /*6af0*/  DFMA R22, R22, UR6, R24 ;  /* 0x0000000616167c2b */ /* 0x000fd00008000018 */
[----:B------:R-:W-:-:S08]  /*6b00*/  DADD R20, R18, R22 ;  /* 0x0000000012147229 */ /* 0x000fd00000000016 */
[----:B------:R-:W-:Y:S02]  /*6b10*/  DADD R18, R18, -R20 ;  /* 0x0000000012127229 */ /* 0x000fe40000000814 */
[----:B------:R-:W-:-:S06]  /*6b20*/  DMUL R24, R20, 2 ;  /* 0x4000000014187828 */ /* 0x000fcc0000000000 */
[----:B------:R-:W-:Y:S02]  /*6b30*/  DADD R22, R22, R18 ;  /* 0x0000000016167229 */ /* 0x000fe40000000012 */
[----:B------:R-:W-:Y:S01]  /*6b40*/  DFMA R20, R20, 2, -R24 ;  /* 0x400000001414782b */ /* 0x000fe20000000818 */
[----:B------:R-:W-:Y:S02]  /*6b50*/  IMAD.MOV.U32 R18, RZ, RZ, 0x652b82fe ;  /* 0x652b82feff127424 */ /* 0x000fe400078e00ff */
[----:B------:R-:W-:-:S05]  /*6b60*/  IMAD.MOV.U32 R19, RZ, RZ, 0x3ff71547 ;  /* 0x3ff71547ff137424 */ /* 0x000fca00078e00ff */
[----:B------:R-:W-:-:S08]  /*6b70*/  DFMA R22, R22, 2, R20 ;  /* 0x400000001616782b */ /* 0x000fd00000000014 */
[----:B------:R-:W-:-:S08]  /*6b80*/  DADD R26, R24, R22 ;  /* 0x00000000181a7229 */ /* 0x000fd00000000016 */
[----:B------:R-:W-:Y:S02]  /*6b90*/  DFMA R18, R26, R18, 6.75539944105574400000e+15 ;  /* 0x433800001a12742b */ /* 0x000fe40000000012 */
[----:B------:R-:W-:Y:S01]  /*6ba0*/  FSETP.GEU.AND P0, PT, |R27|, 4.1917929649353027344, PT ;  /* 0x4086232b1b00780b */ /* 0x000fe20003f0e200 */
[----:B------:R-:W-:-:S05]  /*6bb0*/  DADD R24, R24, -R26 ;  /* 0x0000000018187229 */ /* 0x000fca000000081a */
[----:B------:R-:W-:-:S03]  /*6bc0*/  DADD R20, R18, -6.75539944105574400000e+15 ;  /* 0xc338000012147429 */ /* 0x000fc60000000000 */
[----:B------:R-:W-:-:S05]  /*6bd0*/  DADD R22, R22, R24 ;  /* 0x0000000016167229 */ /* 0x000fca0000000018 */
        /* <DEDUP_REMOVED lines=50> */
.L_x_83:
[----:B------:R-:W-:Y:S01]  /*6f00*/  DFMA R22, R22, R24, R24 ;  /* 0x000000181616722b */ /* 0x000fe20000000018 */
[----:B------:R-:W-:Y:S01]  /*6f10*/  IMAD.MOV.U32 R20, RZ, RZ, R34 ;  /* 0x000000ffff147224 */ /* 0x000fe200078e0022 */
[----:B------:R-:W-:Y:S01]  /*6f20*/  DSETP.NEU.AND P0, PT, |R24|, +INF , PT ;  /* 0x7ff000001800742a */ /* 0x000fe20003f0d200 */
[----:B------:R-:W-:-:S07]  /*6f30*/  IMAD.MOV.U32 R21, RZ, RZ, 0x0 ;  /* 0x00000000ff157424 */ /* 0x000fce00078e00ff */
[----:B------:R-:W-:Y:S02]  /*6f40*/  FSEL R19, R24, R22, !P0 ;  /* 0x0000001618137208 */ /* 0x000fe40004000000 */
[----:B------:R-:W-:Y:S01]  /*6f50*/  FSEL R18, R25, R23, !P0 ;  /* 0x0000001719127208 */ /* 0x000fe20004000000 */
[----:B------:R-:W-:Y:S06]  /*6f60*/  RET.REL.NODEC R20 `(rtruncnorm_kernel) ;  /* 0xffffff9014247950 */ /* 0x000fec0003c3ffff */
.L_x_84:
[----:B------:R-:W-:-:S00]  /*6f70*/  BRA `(.L_x_84) ;  /* 0xfffffffc00fc7947 */ /* 0x000fc0000383ffff */
[----:B------:R-:W-:-:S00]  /*6f80*/  NOP ;  /* 0x0000000000007918 */ /* 0x000fc00000000000 */
[----:B------:R-:W-:-:S00]  /*6f90*/  NOP ;  /* 0x0000000000007918 */ /* 0x000fc00000000000 */
[----:B------:R-:W-:-:S00]  /*6fa0*/  NOP ;  /* 0x0000000000007918 */ /* 0x000fc00000000000 */
[----:B------:R-:W-:-:S00]  /*6fb0*/  NOP ;  /* 0x0000000000007918 */ /* 0x000fc00000000000 */
[----:B------:R-:W-:-:S00]  /*6fc0*/  NOP ;  /* 0x0000000000007918 */ /* 0x000fc00000000000 */
[----:B------:R-:W-:-:S00]  /*6fd0*/  NOP ;  /* 0x0000000000007918 */ /* 0x000fc00000000000 */
[----:B------:R-:W-:-:S00]  /*6fe0*/  NOP ;  /* 0x0000000000007918 */ /* 0x000fc00000000000 */
[----:B------:R-:W-:-:S00]  /*6ff0*/  NOP ;  /* 0x0000000000007918 */ /* 0x000fc00000000000 */
.L_x_88:


//--------------------- .nv.global.init           --------------------------
	.section	.nv.global.init,"aw",@progbits
	.align	4
.nv.global.init:
	.type		mrg32k3aM1SubSeq,@object
	.size		mrg32k3aM1SubSeq,(mrg32k3aM2SubSeq - mrg32k3aM1SubSeq)
mrg32k3aM1SubSeq:
        /*0000*/ 	.byte	0x0b, 0xcc, 0xee, 0x04, 0x73, 0x29, 0x8b, 0x6f, 0xf6, 0x53, 0x03, 0xf6, 0x23, 0xf6, 0xea, 0xda
        /* <DEDUP_REMOVED lines=125> */
	.type		mrg32k3aM2SubSeq,@object
	.size		mrg32k3aM2SubSeq,(mrg32k3aM1 - mrg32k3aM2SubSeq)
mrg32k3aM2SubSeq:
        /* <DEDUP_REMOVED lines=126> */
	.type		mrg32k3aM1,@object
	.size		mrg32k3aM1,(mrg32k3aM1Seq - mrg32k3aM1)
mrg32k3aM1:
        /* <DEDUP_REMOVED lines=144> */
	.type		mrg32k3aM1Seq,@object
	.size		mrg32k3aM1Seq,(mrg32k3aM2 - mrg32k3aM1Seq)
mrg32k3aM1Seq:
        /* <DEDUP_REMOVED lines=144> */
	.type		mrg32k3aM2,@object
	.size		mrg32k3aM2,(mrg32k3aM2Seq - mrg32k3aM2)
mrg32k3aM2:
        /* <DEDUP_REMOVED lines=144> */
	.type		mrg32k3aM2Seq,@object
	.size		mrg32k3aM2Seq,(precalc_xorwow_matrix - mrg32k3aM2Seq)
mrg32k3aM2Seq:
        /* <DEDUP_REMOVED lines=144> */
	.type		precalc_xorwow_matrix,@object
	.size		precalc_xorwow_matrix,(precalc_xorwow_offset_matrix - precalc_xorwow_matrix)
precalc_xorwow_matrix:
        /* <DEDUP_REMOVED lines=6400> */
	.type		precalc_xorwow_offset_matrix,@object
	.size		precalc_xorwow_offset_matrix,(.L_1 - precalc_xorwow_offset_matrix)
precalc_xorwow_offset_matrix:
        /* <DEDUP_REMOVED lines=6400> */
.L_1:


//--------------------- .nv.shared.reserved.0     --------------------------
	.section	.nv.shared.reserved.0,"aw",@nobits
	.weak		__nv_reservedSMEM_offset_0_alias
	.size		__nv_reservedSMEM_offset_0_alias, 0, 64
	.other		__nv_reservedSMEM_offset_0_alias,@"STO_CUDA_RESERVED_SHARED STV_DEFAULT"
__nv_reservedSMEM_offset_0_alias:
	.zero		0
	.zero		64


//--------------------- .nv.constant0.rtruncnorm_kernel --------------------------
	.section	.nv.constant0.rtruncnorm_kernel,"a",@progbits
	.sectionflags	@""
	.align	4
.nv.constant0.rtruncnorm_kernel:
	.zero		952


//--------------------- SYMBOLS --------------------------

	.type		.nv.reservedSmem.offset0,@object
	.size		.nv.reservedSmem.offset0,0x4
